	.headerflags	@"EF_CUDA_TEXMODE_UNIFIED EF_CUDA_64BIT_ADDRESS EF_CUDA_SM80 EF_CUDA_VIRTUAL_SM(EF_CUDA_SM80)"
	.elftype	@"ET_EXEC"


//--------------------- .nv.info                  --------------------------
	.section	.nv.info,"",@"SHT_CUDA_INFO"
	.align	4


	//----- nvinfo : EIATTR_REGCOUNT
	.align		4
        /*0000*/ 	.byte	0x04, 0x2f
        /*0002*/ 	.short	(.L_1 - .L_0)
	.align		4
.L_0:
        /*0004*/ 	.word	index@(candidate1)
        /*0008*/ 	.word	0x000000e4


	//----- nvinfo : EIATTR_MAX_STACK_SIZE
	.align		4
.L_1:
        /*000c*/ 	.byte	0x04, 0x23
        /*000e*/ 	.short	(.L_3 - .L_2)
	.align		4
.L_2:
        /*0010*/ 	.word	index@(candidate1)
        /*0014*/ 	.word	0x00000000


	//----- nvinfo : EIATTR_MIN_STACK_SIZE
	.align		4
.L_3:
        /*0018*/ 	.byte	0x04, 0x12
        /*001a*/ 	.short	(.L_5 - .L_4)
	.align		4
.L_4:
        /*001c*/ 	.word	index@(candidate1)
        /*0020*/ 	.word	0x00000000


	//----- nvinfo : EIATTR_FRAME_SIZE
	.align		4
.L_5:
        /*0024*/ 	.byte	0x04, 0x11
        /*0026*/ 	.short	(.L_7 - .L_6)
	.align		4
.L_6:
        /*0028*/ 	.word	index@(candidate1)
        /*002c*/ 	.word	0x00000000
.L_7:


//--------------------- .nv.info.candidate1       --------------------------
	.section	.nv.info.candidate1,"",@"SHT_CUDA_INFO"
	.align	4


	//----- nvinfo : EIATTR_CUDA_API_VERSION
	.align		4
        /*0000*/ 	.byte	0x04, 0x37
        /*0002*/ 	.short	(.L_9 - .L_8)
.L_8:
        /*0004*/ 	.word	0x00000075


	//----- nvinfo : EIATTR_SW2861232_WAR
	.align		4
.L_9:
        /*0008*/ 	.byte	0x01, 0x35
	.zero		2


	//----- nvinfo : EIATTR_PARAM_CBANK
	.align		4
        /*000c*/ 	.byte	0x04, 0x0a
        /*000e*/ 	.short	(.L_11 - .L_10)
	.align		4
.L_10:
        /*0010*/ 	.word	index@(.nv.constant0.candidate1)
        /*0014*/ 	.short	0x0160
        /*0016*/ 	.short	0x0018


	//----- nvinfo : EIATTR_CBANK_PARAM_SIZE
	.align		4
.L_11:
        /*0018*/ 	.byte	0x03, 0x19
        /*001a*/ 	.short	0x0018


	//----- nvinfo : EIATTR_KPARAM_INFO
	.align		4
        /*001c*/ 	.byte	0x04, 0x17
        /*001e*/ 	.short	(.L_13 - .L_12)
.L_12:
        /*0020*/ 	.word	0x00000000
        /*0024*/ 	.short	0x0002
        /*0026*/ 	.short	0x0010
        /*0028*/ 	.byte	0x00, 0xf0, 0x21, 0x00


	//----- nvinfo : EIATTR_KPARAM_INFO
	.align		4
.L_13:
        /*002c*/ 	.byte	0x04, 0x17
        /*002e*/ 	.short	(.L_15 - .L_14)
.L_14:
        /*0030*/ 	.word	0x00000000
        /*0034*/ 	.short	0x0001
        /*0036*/ 	.short	0x0008
        /*0038*/ 	.byte	0x00, 0xf0, 0x21, 0x00


	//----- nvinfo : EIATTR_KPARAM_INFO
	.align		4
.L_15:
        /*003c*/ 	.byte	0x04, 0x17
        /*003e*/ 	.short	(.L_17 - .L_16)
.L_16:
        /*0040*/ 	.word	0x00000000
        /*0044*/ 	.short	0x0000
        /*0046*/ 	.short	0x0000
        /*0048*/ 	.byte	0x00, 0xf0, 0x21, 0x00


	//----- nvinfo : EIATTR_MAXREG_COUNT
	.align		4
.L_17:
        /*004c*/ 	.byte	0x03, 0x1b
        /*004e*/ 	.short	0x00ff


	//----- nvinfo : EIATTR_EXIT_INSTR_OFFSETS
	.align		4
        /*0050*/ 	.byte	0x04, 0x1c
        /*0052*/ 	.short	(.L_19 - .L_18)


	//   ....[0]....
.L_18:
        /*0054*/ 	.word	0x00003fd0


	//----- nvinfo : EIATTR_MAX_THREADS
	.align		4
.L_19:
        /*0058*/ 	.byte	0x04, 0x05
        /*005a*/ 	.short	(.L_21 - .L_20)
.L_20:
        /*005c*/ 	.word	0x000000c4
        /*0060*/ 	.word	0x00000001
        /*0064*/ 	.word	0x00000001
.L_21:


//--------------------- .nv.rel.action            --------------------------
	.section	.nv.rel.action,"",@"SHT_CUDA_RELOCINFO"
	.align	8
	.sectionentsize	8
        /*0000*/ 	.byte	0x4b, 0x00, 0x00, 0x00, 0x00, 0x00, 0x00, 0x00, 0x00, 0x02, 0x02, 0x08, 0x10, 0x0a, 0x2f, 0x22
        /* <DEDUP_REMOVED lines=13> */


//--------------------- .nv.constant0.candidate1  --------------------------
	.section	.nv.constant0.candidate1,"a",@progbits
	.align	4
.nv.constant0.candidate1:
	.zero		376


//--------------------- .text.candidate1          --------------------------
	.section	.text.candidate1,"ax",@progbits
	.sectionflags	@"SHF_BARRIERS=1"
	.sectioninfo	@"SHI_REGISTERS=228"
	.align	128
        .global         candidate1
        .type           candidate1,@function
        .size           candidate1,(.L_x_5 - candidate1)
        .other          candidate1,@"STO_CUDA_ENTRY STV_DEFAULT"
candidate1:
.text.candidate1:
[----:B------:R-:W-:-:S02]  /*0000*/  MOV R1, c[0x0][0x28] ;  /* 0x00000a0000017a02 */ /* 0x000fc40000000f00 */
[----:B------:R-:W0:Y:S01]  /*0010*/  S2R R166, SR_TID.X ;  /* 0x0000000000a67919 */ /* 0x000e220000002100 */
[----:B------:R-:W-:Y:S01]  /*0020*/  HFMA2.MMA R169, -RZ, RZ, 0, 0 ;  /* 0x00000000ffa97435 */ /* 0x000fe200000001ff */
[----:B------:R-:W-:Y:S01]  /*0030*/  CS2R R164, SRZ ;  /* 0x0000000000a47805 */ /* 0x000fe2000001ff00 */
[----:B------:R-:W-:Y:S01]  /*0040*/  CS2R R162, SRZ ;  /* 0x0000000000a27805 */ /* 0x000fe2000001ff00 */
[----:B------:R-:W1:Y:S01]  /*0050*/  S2R R167, SR_CTAID.X ;  /* 0x0000000000a77919 */ /* 0x000e620000002500 */
[----:B------:R-:W-:Y:S01]  /*0060*/  CS2R R96, SRZ ;  /* 0x0000000000607805 */ /* 0x000fe2000001ff00 */
        /* <DEDUP_REMOVED lines=18> */
[C---:B0-----:R-:W-:Y:S01]  /*0190*/  IMAD.HI R181, R166.reuse, 0x5397829d, RZ ;  /* 0x5397829da6b57827 */ /* 0x041fe200078e02ff */
[C---:B------:R-:W-:Y:S01]  /*01a0*/  SHF.L.U32 R176, R166.reuse, 0x3, RZ ;  /* 0x00000003a6b07819 */ /* 0x040fe200000006ff */
[----:B------:R-:W-:Y:S01]  /*01b0*/  CS2R R30, SRZ ;  /* 0x00000000001e7805 */ /* 0x000fe2000001ff00 */
[----:B------:R-:W-:Y:S01]  /*01c0*/  IADD3 R177, R166, 0xc4, RZ ;  /* 0x000000c4a6b17810 */ /* 0x000fe20007ffe0ff */
[----:B------:R-:W-:Y:S01]  /*01d0*/  CS2R R28, SRZ ;  /* 0x00000000001c7805 */ /* 0x000fe2000001ff00 */
[----:B------:R-:W-:Y:S01]  /*01e0*/  SHF.R.U32.HI R0, RZ, 0x1f, R181 ;  /* 0x0000001fff007819 */ /* 0x000fe200000116b5 */
[----:B------:R-:W-:Y:S01]  /*01f0*/  CS2R R26, SRZ ;  /* 0x00000000001a7805 */ /* 0x000fe2000001ff00 */
[----:B------:R-:W-:Y:S01]  /*0200*/  LOP3.LUT R175, R176, 0xffffffe0, RZ, 0xc0, !PT ;  /* 0xffffffe0b0af7812 */ /* 0x000fe200078ec0ff */
[----:B------:R-:W-:Y:S01]  /*0210*/  CS2R R24, SRZ ;  /* 0x0000000000187805 */ /* 0x000fe2000001ff00 */
[----:B------:R-:W-:Y:S01]  /*0220*/  LEA.HI.SX32 R181, R181, R0, 0x1b ;  /* 0x00000000b5b57211 */ /* 0x000fe200078fdaff */
[----:B------:R-:W-:Y:S01]  /*0230*/  HFMA2.MMA R0, -RZ, RZ, 0, 0 ;  /* 0x00000000ff007435 */ /* 0x000fe200000001ff */
[----:B-1----:R-:W-:Y:S01]  /*0240*/  LOP3.LUT R183, R167, 0x7, RZ, 0xc0, !PT ;  /* 0x00000007a7b77812 */ /* 0x002fe200078ec0ff */
[----:B------:R-:W-:Y:S01]  /*0250*/  CS2R R152, SRZ ;  /* 0x0000000000987805 */ /* 0x000fe2000001ff00 */
[----:B------:R-:W-:Y:S01]  /*0260*/  IADD3 R174, R175, 0xc40, RZ ;  /* 0x00000c40afae7810 */ /* 0x000fe20007ffe0ff */
[--C-:B------:R-:W-:Y:S01]  /*0270*/  IMAD R179, R181, -0x62, R166.reuse ;  /* 0xffffff9eb5b37824 */ /* 0x100fe200078e02a6 */
[C---:B------:R-:W-:Y:S01]  /*0280*/  IADD3 R173, R175.reuse, 0x1260, RZ ;  /* 0x00001260afad7810 */ /* 0x040fe20007ffe0ff */
[----:B------:R-:W-:Y:S01]  /*0290*/  CS2R R150, SRZ ;  /* 0x0000000000967805 */ /* 0x000fe2000001ff00 */
[C---:B------:R-:W-:Y:S01]  /*02a0*/  IADD3 R172, R175.reuse, 0x1880, RZ ;  /* 0x00001880afac7810 */ /* 0x040fe20007ffe0ff */
[----:B------:R-:W-:Y:S01]  /*02b0*/  CS2R R22, SRZ ;  /* 0x0000000000167805 */ /* 0x000fe2000001ff00 */
[----:B------:R-:W-:Y:S01]  /*02c0*/  IADD3 R170, R175, 0x1ea0, RZ ;  /* 0x00001ea0afaa7810 */ /* 0x000fe20007ffe0ff */
        /* <DEDUP_REMOVED lines=12> */
[----:B------:R-:W-:Y:S01]  /*0390*/  MOV R145, RZ ;  /* 0x000000ff00917202 */ /* 0x000fe20000000f00 */
        /* <DEDUP_REMOVED lines=23> */
[----:B------:R-:W-:Y:S01]  /*0510*/  LOP3.LUT R177, R177, 0xf, RZ, 0xc0, !PT ;  /* 0x0000000fb1b17812 */ /* 0x000fe200078ec0ff */
[----:B------:R-:W-:Y:S01]  /*0520*/  IMAD R178, R183, 0x188, R166 ;  /* 0x00000188b7b27824 */ /* 0x000fe200078e02a6 */
[----:B------:R-:W-:Y:S01]  /*0530*/  LOP3.LUT R174, R174, 0xffffff80, RZ, 0xc0, !PT ;  /* 0xffffff80aeae7812 */ /* 0x000fe200078ec0ff */
[----:B------:R-:W-:Y:S01]  /*0540*/  ULDC.64 UR4, c[0x0][0x118] ;  /* 0x0000460000047ab9 */ /* 0x000fe20000000a00 */
[----:B------:R-:W-:-:S02]  /*0550*/  LOP3.LUT R173, R173, 0xffffff80, RZ, 0xc0, !PT ;  /* 0xffffff80adad7812 */ /* 0x000fc400078ec0ff */
[----:B------:R-:W-:Y:S02]  /*0560*/  LOP3.LUT R172, R172, 0xffffff80, RZ, 0xc0, !PT ;  /* 0xffffff80acac7812 */ /* 0x000fe400078ec0ff */
[----:B------:R-:W-:Y:S02]  /*0570*/  LOP3.LUT R170, R170, 0xffffff80, RZ, 0xc0, !PT ;  /* 0xffffff80aaaa7812 */ /* 0x000fe400078ec0ff */
[----:B------:R-:W-:Y:S02]  /*0580*/  LEA R171, R181, 0x6200, 0x9 ;  /* 0x00006200b5ab7811 */ /* 0x000fe400078e48ff */
[----:B------:R-:W-:-:S02]  /*0590*/  SHF.L.U32 R179, R179, 0x2, RZ ;  /* 0x00000002b3b37819 */ /* 0x000fc400000006ff */
.L_x_3:
[C---:B------:R-:W-:Y:S02]  /*05a0*/  ISETP.GT.AND P0, PT, R166.reuse, 0x3ff, PT ;  /* 0x000003ffa600780c */ /* 0x040fe40003f04270 */
[----:B------:R-:W-:Y:S02]  /*05b0*/  ISETP.GT.AND P2, PT, R166, 0x33b, PT ;  /* 0x0000033ba600780c */ /* 0x000fe40003f44270 */
[----:B------:R-:W-:-:S02]  /*05c0*/  SHF.L.U32 R56, R167, 0xa, RZ ;  /* 0x0000000aa7387819 */ /* 0x000fc400000006ff */
[C---:B------:R-:W-:Y:S02]  /*05d0*/  ISETP.GT.AND P3, PT, R166.reuse, 0x277, PT ;  /* 0x00000277a600780c */ /* 0x040fe40003f64270 */
[C---:B------:R-:W-:Y:S02]  /*05e0*/  ISETP.GT.AND P4, PT, R166.reuse, 0x1b3, PT ;  /* 0x000001b3a600780c */ /* 0x040fe40003f84270 */
[C---:B------:R-:W-:Y:S02]  /*05f0*/  ISETP.GT.AND P5, PT, R166.reuse, 0xef, PT ;  /* 0x000000efa600780c */ /* 0x040fe40003fa4270 */
[----:B------:R-:W-:Y:S02]  /*0600*/  ISETP.GT.AND P1, PT, R166, 0x2b, PT ;  /* 0x0000002ba600780c */ /* 0x000fe40003f24270 */
[----:B------:R-:W-:Y:S01]  /*0610*/  MOV R144, 0x4 ;  /* 0x0000000400907802 */ /* 0x000fe20000000f00 */
[----:B------:R-:W-:Y:S01]  /*0620*/  IMAD R65, R169, 0xc400, R178 ;  /* 0x0000c400a9417824 */ /* 0x000fe200078e02b2 */
[----:B------:R-:W-:Y:S01]  /*0630*/  LOP3.LUT R56, R56, 0xffffe000, RZ, 0xc0, !PT ;  /* 0xffffe00038387812 */ /* 0x000fe200078ec0ff */
[----:B------:R-:W-:Y:S06]  /*0640*/  BAR.SYNC 0x0 ;  /* 0x0000000000007b1d */ /* 0x000fec0000000000 */
[----:B------:R-:W-:-:S02]  /*0650*/  @!P0 LOP3.LUT R57, R166, 0xf, RZ, 0xc0, !PT ;  /* 0x0000000fa6398812 */ /* 0x000fc400078ec0ff */
[----:B------:R-:W-:Y:S02]  /*0660*/  @!P0 LOP3.LUT R58, R176, 0xffffff80, RZ, 0xc0, !PT ;  /* 0xffffff80b03a8812 */ /* 0x000fe400078ec0ff */
[----:B------:R-:W-:Y:S02]  /*0670*/  LEA R71, R169, R56, 0x4 ;  /* 0x00000038a9477211 */ /* 0x000fe400078e20ff */
[----:B------:R-:W-:Y:S02]  /*0680*/  @!P2 IADD3 R56, R175, 0x620, RZ ;  /* 0x00000620af38a810 */ /* 0x000fe40007ffe0ff */
[----:B------:R-:W-:Y:S02]  /*0690*/  @!P0 IADD3 R57, R58, R71, R57 ;  /* 0x000000473a398210 */ /* 0x000fe40007ffe039 */
[C---:B------:R-:W-:Y:S02]  /*06a0*/  @!P3 IADD3 R58, R166.reuse, 0x188, RZ ;  /* 0x00000188a63ab810 */ /* 0x040fe40007ffe0ff */
[----:B------:R-:W-:-:S02]  /*06b0*/  @!P4 IADD3 R60, R166, 0x24c, RZ ;  /* 0x0000024ca63cc810 */ /* 0x000fc40007ffe0ff */
[----:B------:R-:W-:Y:S02]  /*06c0*/  @!P2 LOP3.LUT R56, R56, 0xffffff80, RZ, 0xc0, !PT ;  /* 0xffffff803838a812 */ /* 0x000fe400078ec0ff */
[----:B------:R-:W-:Y:S02]  /*06d0*/  @!P3 LOP3.LUT R59, R58, 0xf, RZ, 0xc0, !PT ;  /* 0x0000000f3a3bb812 */ /* 0x000fe400078ec0ff */
[----:B------:R-:W-:Y:S02]  /*06e0*/  @!P4 LOP3.LUT R60, R60, 0xf, RZ, 0xc0, !PT ;  /* 0x0000000f3c3cc812 */ /* 0x000fe400078ec0ff */
[----:B------:R-:W-:Y:S02]  /*06f0*/  @!P5 LOP3.LUT R69, R166, 0xf, RZ, 0xc0, !PT ;  /* 0x0000000fa645d812 */ /* 0x000fe400078ec0ff */
[-C--:B------:R-:W-:Y:S01]  /*0700*/  @!P2 IADD3 R67, R56, R71.reuse, R177 ;  /* 0x000000473843a210 */ /* 0x080fe20007ffe0b1 */
[----:B------:R-:W-:Y:S01]  /*0710*/  @!P0 IMAD.WIDE R56, R57, R144, c[0x0][0x168] ;  /* 0x00005a0039388625 */ /* 0x000fe200078e0290 */
[----:B------:R-:W-:-:S02]  /*0720*/  @!P3 IADD3 R59, R174, R71, R59 ;  /* 0x00000047ae3bb210 */ /* 0x000fc40007ffe03b */
[-C--:B------:R-:W-:Y:S01]  /*0730*/  @!P4 IADD3 R61, R173, R71.reuse, R60 ;  /* 0x00000047ad3dc210 */ /* 0x080fe20007ffe03c */
[-C--:B------:R-:W-:Y:S01]  /*0740*/  @!P2 IMAD.WIDE R66, R67, R144.reuse, c[0x0][0x168] ;  /* 0x00005a004342a625 */ /* 0x080fe200078e0290 */
[-C--:B------:R-:W-:Y:S01]  /*0750*/  @!P5 IADD3 R69, R172, R71.reuse, R69 ;  /* 0x00000047ac45d210 */ /* 0x080fe20007ffe045 */
[----:B------:R0:W2:Y:S01]  /*0760*/  @!P0 LDG.E.CONSTANT R215, [R56.64] ;  /* 0x0000000438d78981 */ /* 0x0000a2000c1e9900 */
[----:B------:R-:W-:Y:S01]  /*0770*/  @!P1 IADD3 R71, R170, R71, R177 ;  /* 0x00000047aa479210 */ /* 0x000fe20007ffe0b1 */
[-C--:B------:R-:W-:Y:S02]  /*0780*/  @!P3 IMAD.WIDE R62, R59, R144.reuse, c[0x0][0x168] ;  /* 0x00005a003b3eb625 */ /* 0x080fe400078e0290 */
[----:B------:R1:W3:Y:S02]  /*0790*/  @!P2 LDG.E.CONSTANT R217, [R66.64] ;  /* 0x0000000442d9a981 */ /* 0x0002e4000c1e9900 */
[-C--:B------:R-:W-:Y:S02]  /*07a0*/  @!P4 IMAD.WIDE R60, R61, R144.reuse, c[0x0][0x168] ;  /* 0x00005a003d3cc625 */ /* 0x080fe400078e0290 */
[----:B------:R4:W5:Y:S02]  /*07b0*/  @!P3 LDG.E.CONSTANT R219, [R62.64] ;  /* 0x000000043edbb981 */ /* 0x000964000c1e9900 */
[----:B------:R-:W-:-:S02]  /*07c0*/  @!P5 IMAD.WIDE R58, R69, R144, c[0x0][0x168] ;  /* 0x00005a00453ad625 */ /* 0x000fc400078e0290 */
[----:B------:R1:W5:Y:S02]  /*07d0*/  @!P4 LDG.E.CONSTANT R221, [R60.64] ;  /* 0x000000043cddc981 */ /* 0x000364000c1e9900 */
[-C--:B0-----:R-:W-:Y:S02]  /*07e0*/  @!P1 IMAD.WIDE R56, R71, R144.reuse, c[0x0][0x168] ;  /* 0x00005a0047389625 */ /* 0x081fe400078e0290 */
[----:B------:R0:W5:Y:S02]  /*07f0*/  @!P5 LDG.E.CONSTANT R223, [R58.64] ;  /* 0x000000043adfd981 */ /* 0x000164000c1e9900 */
[----:B------:R-:W-:Y:S02]  /*0800*/  IMAD.WIDE R64, R65, R144, c[0x0][0x160] ;  /* 0x0000580041407625 */ /* 0x000fe400078e0290 */
[----:B------:R0:W5:Y:S04]  /*0810*/  @!P1 LDG.E.CONSTANT R225, [R56.64] ;  /* 0x0000000438e19981 */ /* 0x000168000c1e9900 */
[----:B-1----:R-:W5:Y:S04]  /*0820*/  LDG.E.CONSTANT R67, [R64.64] ;  /* 0x0000000440437981 */ /* 0x002f68000c1e9900 */
[----:B------:R-:W5:Y:S04]  /*0830*/  LDG.E.CONSTANT R69, [R64.64+0x310] ;  /* 0x0003100440457981 */ /* 0x000f68000c1e9900 */
[----:B------:R-:W5:Y:S04]  /*0840*/  LDG.E.CONSTANT R71, [R64.64+0x3100] ;  /* 0x0031000440477981 */ /* 0x000f68000c1e9900 */
[----:B------:R-:W5:Y:S04]  /*0850*/  LDG.E.CONSTANT R73, [R64.64+0x3410] ;  /* 0x0034100440497981 */ /* 0x000f68000c1e9900 */
[----:B------:R-:W5:Y:S04]  /*0860*/  LDG.E.CONSTANT R75, [R64.64+0x6200] ;  /* 0x00620004404b7981 */ /* 0x000f68000c1e9900 */
[----:B------:R-:W5:Y:S04]  /*0870*/  LDG.E.CONSTANT R77, [R64.64+0x6510] ;  /* 0x00651004404d7981 */ /* 0x000f68000c1e9900 */
[----:B------:R-:W5:Y:S04]  /*0880*/  LDG.E.CONSTANT R79, [R64.64+0x9300] ;  /* 0x00930004404f7981 */ /* 0x000f68000c1e9900 */
[----:B----4-:R-:W4:Y:S04]  /*0890*/  LDG.E.CONSTANT R63, [R64.64+0x9610] ;  /* 0x00961004403f7981 */ /* 0x010f28000c1e9900 */
[----:B------:R-:W4:Y:S04]  /*08a0*/  LDG.E.CONSTANT R61, [R64.64+0xc400] ;  /* 0x00c40004403d7981 */ /* 0x000f28000c1e9900 */
[----:B0-----:R-:W4:Y:S04]  /*08b0*/  LDG.E.CONSTANT R59, [R64.64+0xc710] ;  /* 0x00c71004403b7981 */ /* 0x001f28000c1e9900 */
[----:B------:R-:W4:Y:S04]  /*08c0*/  LDG.E.CONSTANT R57, [R64.64+0xf500] ;  /* 0x00f5000440397981 */ /* 0x000f28000c1e9900 */
        /* <DEDUP_REMOVED lines=20> */
[----:B------:R-:W4:Y:S01]  /*0a10*/  LDG.E.CONSTANT R213, [R64.64+0x2e210] ;  /* 0x02e2100440d57981 */ /* 0x000f22000c1e9900 */
[----:B------:R-:W-:-:S03]  /*0a20*/  MOV R168, RZ ;  /* 0x000000ff00a87202 */ /* 0x000fc60000000f00 */
[----:B--2---:R-:W-:Y:S04]  /*0a30*/  @!P0 STS [R166.X4+0x6200], R215 ;  /* 0x006200d7a6008388 */ /* 0x004fe80000004800 */
[----:B---3--:R-:W-:Y:S04]  /*0a40*/  @!P2 STS [R166.X4+0x6510], R217 ;  /* 0x006510d9a600a388 */ /* 0x008fe80000004800 */
[----:B-----5:R-:W-:Y:S04]  /*0a50*/  @!P3 STS [R166.X4+0x6820], R219 ;  /* 0x006820dba600b388 */ /* 0x020fe80000004800 */
[----:B------:R-:W-:Y:S04]  /*0a60*/  @!P4 STS [R166.X4+0x6b30], R221 ;  /* 0x006b30dda600c388 */ /* 0x000fe80000004800 */
[----:B------:R-:W-:Y:S04]  /*0a70*/  @!P5 STS [R166.X4+0x6e40], R223 ;  /* 0x006e40dfa600d388 */ /* 0x000fe80000004800 */
[----:B------:R-:W-:Y:S04]  /*0a80*/  @!P1 STS [R166.X4+0x7150], R225 ;  /* 0x007150e1a6009388 */ /* 0x000fe80000004800 */
[----:B------:R-:W-:Y:S04]  /*0a90*/  STS [R166.X4], R67 ;  /* 0x00000043a6007388 */ /* 0x000fe80000004800 */
[----:B------:R-:W-:Y:S04]  /*0aa0*/  STS [R166.X4+0x310], R69 ;  /* 0x00031045a6007388 */ /* 0x000fe80000004800 */
[----:B------:R-:W-:Y:S04]  /*0ab0*/  STS [R166.X4+0x620], R71 ;  /* 0x00062047a6007388 */ /* 0x000fe80000004800 */
[----:B------:R-:W-:Y:S04]  /*0ac0*/  STS [R166.X4+0x930], R73 ;  /* 0x00093049a6007388 */ /* 0x000fe80000004800 */
[----:B------:R-:W-:Y:S04]  /*0ad0*/  STS [R166.X4+0xc40], R75 ;  /* 0x000c404ba6007388 */ /* 0x000fe80000004800 */
[----:B------:R-:W-:Y:S04]  /*0ae0*/  STS [R166.X4+0xf50], R77 ;  /* 0x000f504da6007388 */ /* 0x000fe80000004800 */
[----:B------:R-:W-:Y:S04]  /*0af0*/  STS [R166.X4+0x1260], R79 ;  /* 0x0012604fa6007388 */ /* 0x000fe80000004800 */
[----:B----4-:R-:W-:Y:S04]  /*0b00*/  STS [R166.X4+0x1570], R63 ;  /* 0x0015703fa6007388 */ /* 0x010fe80000004800 */
[----:B------:R-:W-:Y:S04]  /*0b10*/  STS [R166.X4+0x1880], R61 ;  /* 0x0018803da6007388 */ /* 0x000fe80000004800 */
        /* <DEDUP_REMOVED lines=23> */
[----:B------:R-:W-:Y:S06]  /*0c90*/  BAR.SYNC 0x0 ;  /* 0x0000000000007b1d */ /* 0x000fec0000000000 */
.L_x_1:
[C---:B------:R-:W-:Y:S01]  /*0ca0*/  IMAD R64, R168.reuse, 0x620, R179 ;  /* 0x00000620a8407824 */ /* 0x040fe200078e02b3 */
[----:B------:R-:W-:-:S02]  /*0cb0*/  LEA R180, R168, R171, 0x4 ;  /* 0x000000aba8b47211 */ /* 0x000fc400078e20ff */
[----:B------:R-:W-:Y:S02]  /*0cc0*/  IADD3 R168, R168, 0x1, RZ ;  /* 0x00000001a8a87810 */ /* 0x000fe40007ffe0ff */
[----:B------:R-:W-:Y:S02]  /*0cd0*/  LDS.128 R80, [R64.X4] ;  /* 0x0000000040507984 */ /* 0x000fe40000004c00 */
[----:B------:R-:W-:Y:S02]  /*0ce0*/  ISETP.GE.U32.AND P0, PT, R168, 0x4, PT ;  /* 0x00000004a800780c */ /* 0x000fe40003f06070 */
[----:B------:R-:W0:Y:S04]  /*0cf0*/  LDS.128 R88, [R180] ;  /* 0x00000000b4587984 */ /* 0x000e280000000c00 */
[----:B------:R-:W1:Y:S04]  /*0d00*/  LDS.128 R76, [R64.X4+0x620] ;  /* 0x00062000404c7984 */ /* 0x000e680000004c00 */
[----:B------:R-:W2:Y:S04]  /*0d10*/  LDS.128 R56, [R180+0x400] ;  /* 0x00040000b4387984 */ /* 0x000ea80000000c00 */
[----:B------:R-:W3:Y:S04]  /*0d20*/  LDS.128 R72, [R64.X4+0xc40] ;  /* 0x000c400040487984 */ /* 0x000ee80000004c00 */
[----:B------:R-:W4:Y:S04]  /*0d30*/  LDS.128 R68, [R64.X4+0x1260] ;  /* 0x0012600040447984 */ /* 0x000f280000004c00 */
[----:B------:R-:W5:Y:S04]  /*0d40*/  LDS.128 R84, [R180+0xc00] ;  /* 0x000c0000b4547984 */ /* 0x000f680000000c00 */
[----:B------:R-:W3:Y:S04]  /*0d50*/  LDS.128 R60, [R180+0x800] ;  /* 0x00080000b43c7984 */ /* 0x000ee80000000c00 */
[----:B------:R-:W4:Y:S01]  /*0d60*/  LDS.128 R64, [R180+0x40] ;  /* 0x00004000b4407984 */ /* 0x000f220000000c00 */
[----:B0-----:R-:W-:-:S02]  /*0d70*/  FFMA R165, R80, R88, R165 ;  /* 0x0000005850a57223 */ /* 0x001fc400000000a5 */
[C---:B------:R-:W-:Y:S02]  /*0d80*/  FFMA R164, R88.reuse, R81, R164 ;  /* 0x0000005158a47223 */ /* 0x040fe400000000a4 */
[C---:B------:R-:W-:Y:S02]  /*0d90*/  FFMA R163, R88.reuse, R82, R163 ;  /* 0x0000005258a37223 */ /* 0x040fe400000000a3 */
[----:B------:R-:W-:Y:S02]  /*0da0*/  FFMA R88, R88, R83, R162 ;  /* 0x0000005358587223 */ /* 0x000fe400000000a2 */
[-C--:B-1----:R-:W-:Y:S02]  /*0db0*/  FFMA R165, R76, R89.reuse, R165 ;  /* 0x000000594ca57223 */ /* 0x082fe400000000a5 */
[-C--:B------:R-:W-:Y:S02]  /*0dc0*/  FFMA R88, R79, R89.reuse, R88 ;  /* 0x000000594f587223 */ /* 0x080fe40000000058 */
[----:B------:R-:W-:-:S02]  /*0dd0*/  FFMA R164, R77, R89, R164 ;  /* 0x000000594da47223 */ /* 0x000fc400000000a4 */
[----:B------:R-:W-:Y:S02]  /*0de0*/  FFMA R163, R78, R89, R163 ;  /* 0x000000594ea37223 */ /* 0x000fe400000000a3 */
[----:B--2---:R-:W-:Y:S02]  /*0df0*/  FFMA R97, R80, R56, R97 ;  /* 0x0000003850617223 */ /* 0x004fe40000000061 */
[C---:B------:R-:W-:Y:S02]  /*0e00*/  FFMA R94, R56.reuse, R81, R94 ;  /* 0x00000051385e7223 */ /* 0x040fe4000000005e */
[C---:B------:R-:W-:Y:S02]  /*0e10*/  FFMA R95, R56.reuse, R82, R95 ;  /* 0x00000052385f7223 */ /* 0x040fe4000000005f */
[----:B------:R-:W-:Y:S02]  /*0e20*/  FFMA R56, R56, R83, R92 ;  /* 0x0000005338387223 */ /* 0x000fe4000000005c */
[----:B---3--:R-:W-:-:S02]  /*0e30*/  FFMA R88, R75, R90, R88 ;  /* 0x0000005a4b587223 */ /* 0x008fc40000000058 */
[-C--:B------:R-:W-:Y:S02]  /*0e40*/  FFMA R165, R72, R90.reuse, R165 ;  /* 0x0000005a48a57223 */ /* 0x080fe400000000a5 */
[-C--:B------:R-:W-:Y:S02]  /*0e50*/  FFMA R164, R73, R90.reuse, R164 ;  /* 0x0000005a49a47223 */ /* 0x080fe400000000a4 */
[----:B------:R-:W-:Y:S02]  /*0e60*/  FFMA R163, R74, R90, R163 ;  /* 0x0000005a4aa37223 */ /* 0x000fe400000000a3 */
[----:B------:R-:W-:Y:S02]  /*0e70*/  FFMA R56, R79, R57, R56 ;  /* 0x000000394f387223 */ /* 0x000fe40000000038 */
[-C--:B----4-:R-:W-:Y:S02]  /*0e80*/  FFMA R162, R71, R91.reuse, R88 ;  /* 0x0000005b47a27223 */ /* 0x090fe40000000058 */
[----:B------:R-:W-:-:S02]  /*0e90*/  FFMA R163, R70, R91, R163 ;  /* 0x0000005b46a37223 */ /* 0x000fc400000000a3 */
[-C--:B------:R-:W-:Y:S02]  /*0ea0*/  FFMA R164, R69, R91.reuse, R164 ;  /* 0x0000005b45a47223 */ /* 0x080fe400000000a4 */
[----:B------:R-:W-:Y:S02]  /*0eb0*/  FFMA R165, R68, R91, R165 ;  /* 0x0000005b44a57223 */ /* 0x000fe400000000a5 */
[----:B------:R-:W0:Y:S01]  /*0ec0*/  LDS.128 R88, [R180+0x440] ;  /* 0x00044000b4587984 */ /* 0x000e220000000c00 */
[----:B------:R-:W-:Y:S02]  /*0ed0*/  FFMA R56, R75, R58, R56 ;  /* 0x0000003a4b387223 */ /* 0x000fe40000000038 */
[-C--:B------:R-:W-:Y:S02]  /*0ee0*/  FFMA R97, R76, R57.reuse, R97 ;  /* 0x000000394c617223 */ /* 0x080fe40000000061 */
[-C--:B------:R-:W-:Y:S02]  /*0ef0*/  FFMA R94, R77, R57.reuse, R94 ;  /* 0x000000394d5e7223 */ /* 0x080fe4000000005e */
[----:B------:R-:W-:-:S02]  /*0f00*/  FFMA R95, R78, R57, R95 ;  /* 0x000000394e5f7223 */ /* 0x000fc4000000005f */
[----:B------:R-:W-:Y:S02]  /*0f10*/  FFMA R92, R71, R59, R56 ;  /* 0x0000003b475c7223 */ /* 0x000fe40000000038 */
[----:B-----5:R-:W-:Y:S02]  /*0f20*/  FFMA R52, R80, R84, R52 ;  /* 0x0000005450347223 */ /* 0x020fe40000000034 */
[----:B------:R-:W-:Y:S02]  /*0f30*/  FFMA R56, R84, R83, R49 ;  /* 0x0000005354387223 */ /* 0x000fe40000000031 */
[-C--:B------:R-:W-:Y:S02]  /*0f40*/  FFMA R97, R72, R58.reuse, R97 ;  /* 0x0000003a48617223 */ /* 0x080fe40000000061 */
[-C--:B------:R-:W-:Y:S02]  /*0f50*/  FFMA R94, R73, R58.reuse, R94 ;  /* 0x0000003a495e7223 */ /* 0x080fe4000000005e */
[----:B------:R-:W-:-:S02]  /*0f60*/  FFMA R95, R74, R58, R95 ;  /* 0x0000003a4a5f7223 */ /* 0x000fc4000000005f */
[----:B------:R-:W-:Y:S02]  /*0f70*/  FFMA R49, R76, R85, R52 ;  /* 0x000000554c317223 */ /* 0x000fe40000000034 */
[-C--:B------:R-:W-:Y:S02]  /*0f80*/  FFMA R95, R70, R59.reuse, R95 ;  /* 0x0000003b465f7223 */ /* 0x080fe4000000005f */
[-C--:B------:R-:W-:Y:S02]  /*0f90*/  FFMA R94, R69, R59.reuse, R94 ;  /* 0x0000003b455e7223 */ /* 0x080fe4000000005e */
[----:B------:R-:W-:Y:S02]  /*0fa0*/  FFMA R97, R68, R59, R97 ;  /* 0x0000003b44617223 */ /* 0x000fe40000000061 */
[----:B------:R-:W-:Y:S02]  /*0fb0*/  FFMA R52, R79, R85, R56 ;  /* 0x000000554f347223 */ /* 0x000fe40000000038 */
[----:B------:R-:W1:Y:S01]  /*0fc0*/  LDS.128 R56, [R180+0x840] ;  /* 0x00084000b4387984 */ /* 0x000e620000000c00 */
[----:B------:R-:W-:-:S02]  /*0fd0*/  FFMA R93, R80, R60, R93 ;  /* 0x0000003c505d7223 */ /* 0x000fc4000000005d */
[C---:B------:R-:W-:Y:S02]  /*0fe0*/  FFMA R54, R60.reuse, R81, R54 ;  /* 0x000000513c367223 */ /* 0x040fe40000000036 */
[C---:B------:R-:W-:Y:S02]  /*0ff0*/  FFMA R55, R60.reuse, R82, R55 ;  /* 0x000000523c377223 */ /* 0x040fe40000000037 */
[----:B------:R-:W-:Y:S02]  /*1000*/  FFMA R60, R60, R83, R53 ;  /* 0x000000533c3c7223 */ /* 0x000fe40000000035 */
[-C--:B------:R-:W-:Y:S02]  /*1010*/  FFMA R93, R76, R61.reuse, R93 ;  /* 0x0000003d4c5d7223 */ /* 0x080fe4000000005d */
[-C--:B------:R-:W-:Y:S02]  /*1020*/  FFMA R60, R79, R61.reuse, R60 ;  /* 0x0000003d4f3c7223 */ /* 0x080fe4000000003c */
[----:B------:R-:W-:-:S02]  /*1030*/  FFMA R54, R77, R61, R54 ;  /* 0x0000003d4d367223 */ /* 0x000fc40000000036 */
[----:B------:R-:W-:Y:S02]  /*1040*/  FFMA R55, R78, R61, R55 ;  /* 0x0000003d4e377223 */ /* 0x000fe40000000037 */
[-C--:B------:R-:W-:Y:S02]  /*1050*/  FFMA R60, R75, R62.reuse, R60 ;  /* 0x0000003e4b3c7223 */ /* 0x080fe4000000003c */
[-C--:B------:R-:W-:Y:S02]  /*1060*/  FFMA R93, R72, R62.reuse, R93 ;  /* 0x0000003e485d7223 */ /* 0x080fe4000000005d */
[-C--:B------:R-:W-:Y:S02]  /*1070*/  FFMA R54, R73, R62.reuse, R54 ;  /* 0x0000003e49367223 */ /* 0x080fe40000000036 */
[----:B------:R-:W-:Y:S02]  /*1080*/  FFMA R55, R74, R62, R55 ;  /* 0x0000003e4a377223 */ /* 0x000fe40000000037 */
[----:B------:R-:W-:-:S02]  /*1090*/  FFMA R161, R80, R64, R161 ;  /* 0x0000004050a17223 */ /* 0x000fc400000000a1 */
[C---:B------:R-:W-:Y:S02]  /*10a0*/  FFMA R158, R64.reuse, R83, R158 ;  /* 0x00000053409e7223 */ /* 0x040fe4000000009e */
[----:B------:R-:W-:Y:S02]  /*10b0*/  FFMA R159, R64, R82, R159 ;  /* 0x00000052409f7223 */ /* 0x000fe4000000009f */
[-C--:B------:R-:W-:Y:S02]  /*10c0*/  FFMA R53, R71, R63.reuse, R60 ;  /* 0x0000003f47357223 */ /* 0x080fe4000000003c */
[-C--:B------:R-:W-:Y:S02]  /*10d0*/  FFMA R55, R70, R63.reuse, R55 ;  /* 0x0000003f46377223 */ /* 0x080fe40000000037 */
[-C--:B------:R-:W-:Y:S02]  /*10e0*/  FFMA R54, R69, R63.reuse, R54 ;  /* 0x0000003f45367223 */ /* 0x080fe40000000036 */
[----:B------:R-:W-:-:S02]  /*10f0*/  FFMA R93, R68, R63, R93 ;  /* 0x0000003f445d7223 */ /* 0x000fc4000000005d */
[----:B------:R-:W-:Y:S01]  /*1100*/  FFMA R64, R64, R81, R160 ;  /* 0x0000005140407223 */ /* 0x000fe200000000a0 */
[----:B------:R-:W2:Y:S01]  /*1110*/  LDS.128 R60, [R180+0xc40] ;  /* 0x000c4000b43c7984 */ /* 0x000ea20000000c00 */
[-C--:B------:R-:W-:Y:S02]  /*1120*/  FFMA R161, R76, R65.reuse, R161 ;  /* 0x000000414ca17223 */ /* 0x080fe400000000a1 */
[-C--:B------:R-:W-:Y:S02]  /*1130*/  FFMA R64, R77, R65.reuse, R64 ;  /* 0x000000414d407223 */ /* 0x080fe40000000040 */
[-C--:B------:R-:W-:Y:S02]  /*1140*/  FFMA R158, R79, R65.reuse, R158 ;  /* 0x000000414f9e7223 */ /* 0x080fe4000000009e */
[----:B------:R-:W-:Y:S02]  /*1150*/  FFMA R64, R73, R66, R64 ;  /* 0x0000004249407223 */ /* 0x000fe40000000040 */
[----:B------:R-:W-:-:S02]  /*1160*/  FFMA R159, R78, R65, R159 ;  /* 0x000000414e9f7223 */ /* 0x000fc4000000009f */
[C---:B------:R-:W-:Y:S02]  /*1170*/  FFMA R50, R84.reuse, R82, R50 ;  /* 0x0000005254327223 */ /* 0x040fe40000000032 */
[----:B------:R-:W-:Y:S02]  /*1180*/  FFMA R160, R69, R67, R64 ;  /* 0x0000004345a07223 */ /* 0x000fe40000000040 */
[----:B------:R-:W-:Y:S02]  /*1190*/  FFMA R84, R84, R81, R51 ;  /* 0x0000005154547223 */ /* 0x000fe40000000033 */
[----:B0-----:R-:W-:Y:S02]  /*11a0*/  FFMA R48, R80, R88, R48 ;  /* 0x0000005850307223 */ /* 0x001fe40000000030 */
[----:B------:R-:W-:Y:S02]  /*11b0*/  FFMA R64, R88, R83, R45 ;  /* 0x0000005358407223 */ /* 0x000fe4000000002d */
[----:B------:R-:W-:-:S02]  /*11c0*/  FFMA R158, R75, R66, R158 ;  /* 0x000000424b9e7223 */ /* 0x000fc4000000009e */
[-C--:B------:R-:W-:Y:S02]  /*11d0*/  FFMA R159, R74, R66.reuse, R159 ;  /* 0x000000424a9f7223 */ /* 0x080fe4000000009f */
[----:B------:R-:W-:Y:S02]  /*11e0*/  FFMA R161, R72, R66, R161 ;  /* 0x0000004248a17223 */ /* 0x000fe400000000a1 */
[-C--:B------:R-:W-:Y:S02]  /*11f0*/  FFMA R51, R78, R85.reuse, R50 ;  /* 0x000000554e337223 */ /* 0x080fe40000000032 */
[----:B------:R-:W-:Y:S02]  /*1200*/  FFMA R84, R77, R85, R84 ;  /* 0x000000554d547223 */ /* 0x000fe40000000054 */
[----:B------:R-:W-:Y:S02]  /*1210*/  FFMA R45, R76, R89, R48 ;  /* 0x000000594c2d7223 */ /* 0x000fe40000000030 */
[----:B------:R-:W-:-:S02]  /*1220*/  FFMA R158, R71, R67, R158 ;  /* 0x00000043479e7223 */ /* 0x000fc4000000009e */
[-C--:B------:R-:W-:Y:S02]  /*1230*/  FFMA R159, R70, R67.reuse, R159 ;  /* 0x00000043469f7223 */ /* 0x080fe4000000009f */
[----:B------:R-:W-:Y:S02]  /*1240*/  FFMA R161, R68, R67, R161 ;  /* 0x0000004344a17223 */ /* 0x000fe400000000a1 */
[----:B------:R-:W-:Y:S02]  /*1250*/  FFMA R48, R79, R89, R64 ;  /* 0x000000594f307223 */ /* 0x000fe40000000040 */
[-C--:B------:R-:W-:Y:S01]  /*1260*/  FFMA R50, R75, R86.reuse, R52 ;  /* 0x000000564b327223 */ /* 0x080fe20000000034 */
[----:B------:R-:W0:Y:S01]  /*1270*/  LDS.128 R64, [R180+0x80] ;  /* 0x00008000b4407984 */ /* 0x000e220000000c00 */
[-C--:B------:R-:W-:Y:S02]  /*1280*/  FFMA R51, R74, R86.reuse, R51 ;  /* 0x000000564a337223 */ /* 0x080fe40000000033 */
[----:B------:R-:W-:-:S02]  /*1290*/  FFMA R84, R73, R86, R84 ;  /* 0x0000005649547223 */ /* 0x000fc40000000054 */
[----:B------:R-:W-:Y:S02]  /*12a0*/  FFMA R52, R72, R86, R49 ;  /* 0x0000005648347223 */ /* 0x000fe40000000031 */
[-C--:B------:R-:W-:Y:S02]  /*12b0*/  FFMA R49, R71, R87.reuse, R50 ;  /* 0x0000005747317223 */ /* 0x080fe40000000032 */
[-C--:B------:R-:W-:Y:S02]  /*12c0*/  FFMA R50, R70, R87.reuse, R51 ;  /* 0x0000005746327223 */ /* 0x080fe40000000033 */
[----:B------:R-:W-:Y:S02]  /*12d0*/  FFMA R51, R69, R87, R84 ;  /* 0x0000005745337223 */ /* 0x000fe40000000054 */
[----:B-1----:R-:W-:Y:S02]  /*12e0*/  FFMA R44, R80, R56, R44 ;  /* 0x00000038502c7223 */ /* 0x002fe4000000002c */
[----:B------:R-:W-:-:S02]  /*12f0*/  FFMA R84, R56, R83, R41 ;  /* 0x0000005338547223 */ /* 0x000fc40000000029 */
[C---:B------:R-:W-:Y:S02]  /*1300*/  FFMA R42, R56.reuse, R82, R42 ;  /* 0x00000052382a7223 */ /* 0x040fe4000000002a */
[----:B------:R-:W-:Y:S02]  /*1310*/  FFMA R56, R56, R81, R43 ;  /* 0x0000005138387223 */ /* 0x000fe4000000002b */
[-C--:B------:R-:W-:Y:S02]  /*1320*/  FFMA R41, R76, R57.reuse, R44 ;  /* 0x000000394c297223 */ /* 0x080fe4000000002c */
[----:B------:R-:W-:Y:S02]  /*1330*/  FFMA R44, R79, R57, R84 ;  /* 0x000000394f2c7223 */ /* 0x000fe40000000054 */
[----:B------:R-:W-:Y:S02]  /*1340*/  FFMA R52, R68, R87, R52 ;  /* 0x0000005744347223 */ /* 0x000fe40000000034 */
[-C--:B------:R-:W-:Y:S01]  /*1350*/  FFMA R43, R78, R57.reuse, R42 ;  /* 0x000000394e2b7223 */ /* 0x080fe2000000002a */
[----:B------:R-:W1:Y:S01]  /*1360*/  LDS.128 R84, [R180+0x480] ;  /* 0x00048000b4547984 */ /* 0x000e620000000c00 */
[----:B------:R-:W-:-:S02]  /*1370*/  FFMA R56, R77, R57, R56 ;  /* 0x000000394d387223 */ /* 0x000fc40000000038 */
[-C--:B------:R-:W-:Y:S02]  /*1380*/  FFMA R42, R75, R58.reuse, R44 ;  /* 0x0000003a4b2a7223 */ /* 0x080fe4000000002c */
[-C--:B------:R-:W-:Y:S02]  /*1390*/  FFMA R43, R74, R58.reuse, R43 ;  /* 0x0000003a4a2b7223 */ /* 0x080fe4000000002b */
[-C--:B------:R-:W-:Y:S02]  /*13a0*/  FFMA R56, R73, R58.reuse, R56 ;  /* 0x0000003a49387223 */ /* 0x080fe40000000038 */
[----:B------:R-:W-:Y:S02]  /*13b0*/  FFMA R44, R72, R58, R41 ;  /* 0x0000003a482c7223 */ /* 0x000fe40000000029 */
[-C--:B------:R-:W-:Y:S02]  /*13c0*/  FFMA R41, R71, R59.reuse, R42 ;  /* 0x0000003b47297223 */ /* 0x080fe4000000002a */
[----:B------:R-:W-:-:S02]  /*13d0*/  FFMA R42, R70, R59, R43 ;  /* 0x0000003b462a7223 */ /* 0x000fc4000000002b */
[----:B------:R-:W-:Y:S02]  /*13e0*/  FFMA R43, R69, R59, R56 ;  /* 0x0000003b452b7223 */ /* 0x000fe40000000038 */
[----:B--2---:R-:W-:Y:S02]  /*13f0*/  FFMA R40, R80, R60, R40 ;  /* 0x0000003c50287223 */ /* 0x004fe40000000028 */
[----:B------:R-:W-:Y:S02]  /*1400*/  FFMA R56, R60, R83, R37 ;  /* 0x000000533c387223 */ /* 0x000fe40000000025 */
[----:B------:R-:W-:Y:S02]  /*1410*/  FFMA R37, R76, R61, R40 ;  /* 0x0000003d4c257223 */ /* 0x000fe40000000028 */
[----:B------:R-:W-:Y:S02]  /*1420*/  FFMA R44, R68, R59, R44 ;  /* 0x0000003b442c7223 */ /* 0x000fe4000000002c */
[----:B------:R-:W-:-:S02]  /*1430*/  FFMA R40, R79, R61, R56 ;  /* 0x0000003d4f287223 */ /* 0x000fc40000000038 */
[----:B------:R-:W2:Y:S01]  /*1440*/  LDS.128 R56, [R180+0x880] ;  /* 0x00088000b4387984 */ /* 0x000ea20000000c00 */
[C---:B------:R-:W-:Y:S02]  /*1450*/  FFMA R38, R60.reuse, R82, R38 ;  /* 0x000000523c267223 */ /* 0x040fe40000000026 */
[----:B------:R-:W-:Y:S02]  /*1460*/  FFMA R60, R60, R81, R39 ;  /* 0x000000513c3c7223 */ /* 0x000fe40000000027 */
[-C--:B------:R-:W-:Y:S02]  /*1470*/  FFMA R39, R78, R61.reuse, R38 ;  /* 0x0000003d4e277223 */ /* 0x080fe40000000026 */
[----:B------:R-:W-:Y:S02]  /*1480*/  FFMA R60, R77, R61, R60 ;  /* 0x0000003d4d3c7223 */ /* 0x000fe4000000003c */
[-C--:B------:R-:W-:Y:S02]  /*1490*/  FFMA R38, R75, R62.reuse, R40 ;  /* 0x0000003e4b267223 */ /* 0x080fe40000000028 */
[----:B------:R-:W-:-:S02]  /*14a0*/  FFMA R39, R74, R62, R39 ;  /* 0x0000003e4a277223 */ /* 0x000fc40000000027 */
[-C--:B------:R-:W-:Y:S02]  /*14b0*/  FFMA R60, R73, R62.reuse, R60 ;  /* 0x0000003e493c7223 */ /* 0x080fe4000000003c */
[----:B------:R-:W-:Y:S02]  /*14c0*/  FFMA R40, R72, R62, R37 ;  /* 0x0000003e48287223 */ /* 0x000fe40000000025 */
[----:B0-----:R-:W-:Y:S02]  /*14d0*/  FFMA R157, R80, R64, R157 ;  /* 0x00000040509d7223 */ /* 0x001fe4000000009d */
[C---:B------:R-:W-:Y:S02]  /*14e0*/  FFMA R154, R64.reuse, R83, R154 ;  /* 0x00000053409a7223 */ /* 0x040fe4000000009a */
[----:B------:R-:W-:Y:S02]  /*14f0*/  FFMA R155, R64, R82, R155 ;  /* 0x00000052409b7223 */ /* 0x000fe4000000009b */
[----:B------:R-:W-:-:S02]  /*1500*/  FFMA R37, R71, R63, R38 ;  /* 0x0000003f47257223 */ /* 0x000fc40000000026 */
[----:B------:R-:W-:Y:S02]  /*1510*/  FFMA R64, R64, R81, R156 ;  /* 0x0000005140407223 */ /* 0x000fe4000000009c */
[-C--:B------:R-:W-:Y:S02]  /*1520*/  FFMA R38, R70, R63.reuse, R39 ;  /* 0x0000003f46267223 */ /* 0x080fe40000000027 */
[-C--:B------:R-:W-:Y:S02]  /*1530*/  FFMA R39, R69, R63.reuse, R60 ;  /* 0x0000003f45277223 */ /* 0x080fe4000000003c */
[----:B------:R-:W-:Y:S02]  /*1540*/  FFMA R40, R68, R63, R40 ;  /* 0x0000003f44287223 */ /* 0x000fe40000000028 */
[----:B------:R-:W0:Y:S01]  /*1550*/  LDS.128 R60, [R180+0xc80] ;  /* 0x000c8000b43c7984 */ /* 0x000e220000000c00 */
[-C--:B------:R-:W-:Y:S02]  /*1560*/  FFMA R64, R77, R65.reuse, R64 ;  /* 0x000000414d407223 */ /* 0x080fe40000000040 */
[----:B------:R-:W-:-:S02]  /*1570*/  FFMA R157, R76, R65, R157 ;  /* 0x000000414c9d7223 */ /* 0x000fc4000000009d */
[----:B------:R-:W-:Y:S02]  /*1580*/  FFMA R64, R73, R66, R64 ;  /* 0x0000004249407223 */ /* 0x000fe40000000040 */
[-C--:B------:R-:W-:Y:S02]  /*1590*/  FFMA R154, R79, R65.reuse, R154 ;  /* 0x000000414f9a7223 */ /* 0x080fe4000000009a */
[----:B------:R-:W-:Y:S02]  /*15a0*/  FFMA R155, R78, R65, R155 ;  /* 0x000000414e9b7223 */ /* 0x000fe4000000009b */
[----:B------:R-:W-:Y:S02]  /*15b0*/  FFMA R156, R69, R67, R64 ;  /* 0x00000043459c7223 */ /* 0x000fe40000000040 */
[----:B-1----:R-:W-:Y:S02]  /*15c0*/  FFMA R36, R80, R84, R36 ;  /* 0x0000005450247223 */ /* 0x002fe40000000024 */
[----:B------:R-:W-:-:S02]  /*15d0*/  FFMA R64, R84, R83, R33 ;  /* 0x0000005354407223 */ /* 0x000fc40000000021 */
[C---:B------:R-:W-:Y:S02]  /*15e0*/  FFMA R34, R84.reuse, R82, R34 ;  /* 0x0000005254227223 */ /* 0x040fe40000000022 */
[----:B------:R-:W-:Y:S02]  /*15f0*/  FFMA R84, R84, R81, R35 ;  /* 0x0000005154547223 */ /* 0x000fe40000000023 */
[-C--:B------:R-:W-:Y:S02]  /*1600*/  FFMA R154, R75, R66.reuse, R154 ;  /* 0x000000424b9a7223 */ /* 0x080fe4000000009a */
[-C--:B------:R-:W-:Y:S02]  /*1610*/  FFMA R155, R74, R66.reuse, R155 ;  /* 0x000000424a9b7223 */ /* 0x080fe4000000009b */
[----:B------:R-:W-:Y:S02]  /*1620*/  FFMA R157, R72, R66, R157 ;  /* 0x00000042489d7223 */ /* 0x000fe4000000009d */
[----:B------:R-:W-:-:S02]  /*1630*/  FFMA R33, R76, R85, R36 ;  /* 0x000000554c217223 */ /* 0x000fc40000000024 */
[-C--:B------:R-:W-:Y:S02]  /*1640*/  FFMA R36, R79, R85.reuse, R64 ;  /* 0x000000554f247223 */ /* 0x080fe40000000040 */
[-C--:B------:R-:W-:Y:S02]  /*1650*/  FFMA R35, R78, R85.reuse, R34 ;  /* 0x000000554e237223 */ /* 0x080fe40000000022 */
[----:B------:R-:W-:Y:S02]  /*1660*/  FFMA R84, R77, R85, R84 ;  /* 0x000000554d547223 */ /* 0x000fe40000000054 */
[-C--:B------:R-:W-:Y:S02]  /*1670*/  FFMA R154, R71, R67.reuse, R154 ;  /* 0x00000043479a7223 */ /* 0x080fe4000000009a */
[-C--:B------:R-:W-:Y:S02]  /*1680*/  FFMA R155, R70, R67.reuse, R155 ;  /* 0x00000043469b7223 */ /* 0x080fe4000000009b */
[----:B------:R-:W-:-:S02]  /*1690*/  FFMA R157, R68, R67, R157 ;  /* 0x00000043449d7223 */ /* 0x000fc4000000009d */
[----:B------:R-:W1:Y:S01]  /*16a0*/  LDS.128 R64, [R180+0xc0] ;  /* 0x0000c000b4407984 */ /* 0x000e620000000c00 */
        /* <DEDUP_REMOVED lines=8> */
[C---:B------:R-:W-:Y:S02]  /*1730*/  FFMA R84, R56.reuse, R83, R29 ;  /* 0x0000005338547223 */ /* 0x040fe4000000001d */
[C---:B------:R-:W-:Y:S02]  /*1740*/  FFMA R30, R56.reuse, R82, R30 ;  /* 0x00000052381e7223 */ /* 0x040fe4000000001e */
[----:B------:R-:W-:Y:S02]  /*1750*/  FFMA R56, R56, R81, R31 ;  /* 0x0000005138387223 */ /* 0x000fe4000000001f */
[----:B------:R-:W-:-:S02]  /*1760*/  FFMA R29, R76, R57, R32 ;  /* 0x000000394c1d7223 */ /* 0x000fc40000000020 */
[----:B------:R-:W-:Y:S02]  /*1770*/  FFMA R32, R79, R57, R84 ;  /* 0x000000394f207223 */ /* 0x000fe40000000054 */
[----:B------:R-:W-:Y:S02]  /*1780*/  FFMA R36, R68, R87, R36 ;  /* 0x0000005744247223 */ /* 0x000fe40000000024 */
[-C--:B------:R-:W-:Y:S01]  /*1790*/  FFMA R31, R78, R57.reuse, R30 ;  /* 0x000000394e1f7223 */ /* 0x080fe2000000001e */
[----:B------:R-:W2:Y:S01]  /*17a0*/  LDS.128 R84, [R180+0x4c0] ;  /* 0x0004c000b4547984 */ /* 0x000ea20000000c00 */
[----:B------:R-:W-:Y:S02]  /*17b0*/  FFMA R56, R77, R57, R56 ;  /* 0x000000394d387223 */ /* 0x000fe40000000038 */
[-C--:B------:R-:W-:Y:S02]  /*17c0*/  FFMA R30, R75, R58.reuse, R32 ;  /* 0x0000003a4b1e7223 */ /* 0x080fe40000000020 */
[----:B------:R-:W-:-:S02]  /*17d0*/  FFMA R31, R74, R58, R31 ;  /* 0x0000003a4a1f7223 */ /* 0x000fc4000000001f */
[-C--:B------:R-:W-:Y:S02]  /*17e0*/  FFMA R56, R73, R58.reuse, R56 ;  /* 0x0000003a49387223 */ /* 0x080fe40000000038 */
[----:B------:R-:W-:Y:S02]  /*17f0*/  FFMA R32, R72, R58, R29 ;  /* 0x0000003a48207223 */ /* 0x000fe4000000001d */
[-C--:B------:R-:W-:Y:S02]  /*1800*/  FFMA R29, R71, R59.reuse, R30 ;  /* 0x0000003b471d7223 */ /* 0x080fe4000000001e */
[-C--:B------:R-:W-:Y:S02]  /*1810*/  FFMA R30, R70, R59.reuse, R31 ;  /* 0x0000003b461e7223 */ /* 0x080fe4000000001f */
[----:B------:R-:W-:Y:S02]  /*1820*/  FFMA R31, R69, R59, R56 ;  /* 0x0000003b451f7223 */ /* 0x000fe40000000038 */
[----:B0-----:R-:W-:-:S02]  /*1830*/  FFMA R28, R80, R60, R28 ;  /* 0x0000003c501c7223 */ /* 0x001fc4000000001c */
[----:B------:R-:W-:Y:S02]  /*1840*/  FFMA R56, R60, R83, R25 ;  /* 0x000000533c387223 */ /* 0x000fe40000000019 */
[----:B------:R-:W-:Y:S02]  /*1850*/  FFMA R25, R76, R61, R28 ;  /* 0x0000003d4c197223 */ /* 0x000fe4000000001c */
[----:B------:R-:W-:Y:S02]  /*1860*/  FFMA R32, R68, R59, R32 ;  /* 0x0000003b44207223 */ /* 0x000fe40000000020 */
[----:B------:R-:W-:Y:S02]  /*1870*/  FFMA R28, R79, R61, R56 ;  /* 0x0000003d4f1c7223 */ /* 0x000fe40000000038 */
[----:B------:R-:W0:Y:S01]  /*1880*/  LDS.128 R56, [R180+0x8c0] ;  /* 0x0008c000b4387984 */ /* 0x000e220000000c00 */
[C---:B------:R-:W-:Y:S02]  /*1890*/  FFMA R26, R60.reuse, R82, R26 ;  /* 0x000000523c1a7223 */ /* 0x040fe4000000001a */
[----:B------:R-:W-:-:S02]  /*18a0*/  FFMA R60, R60, R81, R27 ;  /* 0x000000513c3c7223 */ /* 0x000fc4000000001b */
[-C--:B------:R-:W-:Y:S02]  /*18b0*/  FFMA R27, R78, R61.reuse, R26 ;  /* 0x0000003d4e1b7223 */ /* 0x080fe4000000001a */
[----:B------:R-:W-:Y:S02]  /*18c0*/  FFMA R60, R77, R61, R60 ;  /* 0x0000003d4d3c7223 */ /* 0x000fe4000000003c */
[-C--:B------:R-:W-:Y:S02]  /*18d0*/  FFMA R26, R75, R62.reuse, R28 ;  /* 0x0000003e4b1a7223 */ /* 0x080fe4000000001c */
[-C--:B------:R-:W-:Y:S02]  /*18e0*/  FFMA R27, R74, R62.reuse, R27 ;  /* 0x0000003e4a1b7223 */ /* 0x080fe4000000001b */
[-C--:B------:R-:W-:Y:S02]  /*18f0*/  FFMA R60, R73, R62.reuse, R60 ;  /* 0x0000003e493c7223 */ /* 0x080fe4000000003c */
[----:B------:R-:W-:-:S02]  /*1900*/  FFMA R28, R72, R62, R25 ;  /* 0x0000003e481c7223 */ /* 0x000fc40000000019 */
[----:B-1----:R-:W-:Y:S02]  /*1910*/  FFMA R153, R80, R64, R153 ;  /* 0x0000004050997223 */ /* 0x002fe40000000099 */
[C---:B------:R-:W-:Y:S02]  /*1920*/  FFMA R150, R64.reuse, R83, R150 ;  /* 0x0000005340967223 */ /* 0x040fe40000000096 */
[C---:B------:R-:W-:Y:S02]  /*1930*/  FFMA R151, R64.reuse, R82, R151 ;  /* 0x0000005240977223 */ /* 0x040fe40000000097 */
[----:B------:R-:W-:Y:S02]  /*1940*/  FFMA R25, R71, R63, R26 ;  /* 0x0000003f47197223 */ /* 0x000fe4000000001a */
[----:B------:R-:W-:Y:S02]  /*1950*/  FFMA R64, R64, R81, R152 ;  /* 0x0000005140407223 */ /* 0x000fe40000000098 */
[----:B------:R-:W-:-:S02]  /*1960*/  FFMA R26, R70, R63, R27 ;  /* 0x0000003f461a7223 */ /* 0x000fc4000000001b */
[-C--:B------:R-:W-:Y:S02]  /*1970*/  FFMA R27, R69, R63.reuse, R60 ;  /* 0x0000003f451b7223 */ /* 0x080fe4000000003c */
[----:B------:R-:W-:Y:S02]  /*1980*/  FFMA R28, R68, R63, R28 ;  /* 0x0000003f441c7223 */ /* 0x000fe4000000001c */
[----:B------:R-:W1:Y:S01]  /*1990*/  LDS.128 R60, [R180+0xcc0] ;  /* 0x000cc000b43c7984 */ /* 0x000e620000000c00 */
[-C--:B------:R-:W-:Y:S02]  /*19a0*/  FFMA R64, R77, R65.reuse, R64 ;  /* 0x000000414d407223 */ /* 0x080fe40000000040 */
[-C--:B------:R-:W-:Y:S02]  /*19b0*/  FFMA R153, R76, R65.reuse, R153 ;  /* 0x000000414c997223 */ /* 0x080fe40000000099 */
[----:B------:R-:W-:Y:S02]  /*19c0*/  FFMA R64, R73, R66, R64 ;  /* 0x0000004249407223 */ /* 0x000fe40000000040 */
[----:B------:R-:W-:-:S02]  /*19d0*/  FFMA R150, R79, R65, R150 ;  /* 0x000000414f967223 */ /* 0x000fc40000000096 */
[----:B------:R-:W-:Y:S02]  /*19e0*/  FFMA R151, R78, R65, R151 ;  /* 0x000000414e977223 */ /* 0x000fe40000000097 */
[----:B------:R-:W-:Y:S02]  /*19f0*/  FFMA R152, R69, R67, R64 ;  /* 0x0000004345987223 */ /* 0x000fe40000000040 */
[----:B--2---:R-:W-:Y:S02]  /*1a00*/  FFMA R24, R80, R84, R24 ;  /* 0x0000005450187223 */ /* 0x004fe40000000018 */
[C---:B------:R-:W-:Y:S02]  /*1a10*/  FFMA R64, R84.reuse, R83, R21 ;  /* 0x0000005354407223 */ /* 0x040fe40000000015 */
[C---:B------:R-:W-:Y:S02]  /*1a20*/  FFMA R22, R84.reuse, R82, R22 ;  /* 0x0000005254167223 */ /* 0x040fe40000000016 */
[----:B------:R-:W-:-:S02]  /*1a30*/  FFMA R84, R84, R81, R23 ;  /* 0x0000005154547223 */ /* 0x000fc40000000017 */
[-C--:B------:R-:W-:Y:S02]  /*1a40*/  FFMA R150, R75, R66.reuse, R150 ;  /* 0x000000424b967223 */ /* 0x080fe40000000096 */
[-C--:B------:R-:W-:Y:S02]  /*1a50*/  FFMA R151, R74, R66.reuse, R151 ;  /* 0x000000424a977223 */ /* 0x080fe40000000097 */
        /* <DEDUP_REMOVED lines=8> */
[----:B------:R-:W2:Y:S01]  /*1ae0*/  LDS.128 R64, [R180+0x100] ;  /* 0x00010000b4407984 */ /* 0x000ea20000000c00 */
        /* <DEDUP_REMOVED lines=8> */
[C---:B------:R-:W-:Y:S02]  /*1b70*/  FFMA R84, R56.reuse, R83, R17 ;  /* 0x0000005338547223 */ /* 0x040fe40000000011 */
[C---:B------:R-:W-:Y:S02]  /*1b80*/  FFMA R18, R56.reuse, R82, R18 ;  /* 0x0000005238127223 */ /* 0x040fe40000000012 */
[----:B------:R-:W-:Y:S02]  /*1b90*/  FFMA R56, R56, R81, R19 ;  /* 0x0000005138387223 */ /* 0x000fe40000000013 */
[-C--:B------:R-:W-:Y:S02]  /*1ba0*/  FFMA R17, R76, R57.reuse, R20 ;  /* 0x000000394c117223 */ /* 0x080fe40000000014 */
[----:B------:R-:W-:Y:S02]  /*1bb0*/  FFMA R20, R79, R57, R84 ;  /* 0x000000394f147223 */ /* 0x000fe40000000054 */
[----:B------:R-:W-:-:S02]  /*1bc0*/  FFMA R24, R68, R87, R24 ;  /* 0x0000005744187223 */ /* 0x000fc40000000018 */
[-C--:B------:R-:W-:Y:S01]  /*1bd0*/  FFMA R19, R78, R57.reuse, R18 ;  /* 0x000000394e137223 */ /* 0x080fe20000000012 */
[----:B------:R-:W0:Y:S01]  /*1be0*/  LDS.128 R84, [R180+0x500] ;  /* 0x00050000b4547984 */ /* 0x000e220000000c00 */
[----:B------:R-:W-:Y:S02]  /*1bf0*/  FFMA R56, R77, R57, R56 ;  /* 0x000000394d387223 */ /* 0x000fe40000000038 */
[-C--:B------:R-:W-:Y:S02]  /*1c00*/  FFMA R18, R75, R58.reuse, R20 ;  /* 0x0000003a4b127223 */ /* 0x080fe40000000014 */
[-C--:B------:R-:W-:Y:S02]  /*1c10*/  FFMA R19, R74, R58.reuse, R19 ;  /* 0x0000003a4a137223 */ /* 0x080fe40000000013 */
[-C--:B------:R-:W-:Y:S02]  /*1c20*/  FFMA R56, R73, R58.reuse, R56 ;  /* 0x0000003a49387223 */ /* 0x080fe40000000038 */
[----:B------:R-:W-:-:S02]  /*1c30*/  FFMA R20, R72, R58, R17 ;  /* 0x0000003a48147223 */ /* 0x000fc40000000011 */
[-C--:B------:R-:W-:Y:S02]  /*1c40*/  FFMA R17, R71, R59.reuse, R18 ;  /* 0x0000003b47117223 */ /* 0x080fe40000000012 */
[-C--:B------:R-:W-:Y:S02]  /*1c50*/  FFMA R18, R70, R59.reuse, R19 ;  /* 0x0000003b46127223 */ /* 0x080fe40000000013 */
[----:B------:R-:W-:Y:S02]  /*1c60*/  FFMA R19, R69, R59, R56 ;  /* 0x0000003b45137223 */ /* 0x000fe40000000038 */
[----:B-1----:R-:W-:Y:S02]  /*1c70*/  FFMA R16, R80, R60, R16 ;  /* 0x0000003c50107223 */ /* 0x002fe40000000010 */
[C---:B------:R-:W-:Y:S02]  /*1c80*/  FFMA R56, R60.reuse, R83, R13 ;  /* 0x000000533c387223 */ /* 0x040fe4000000000d */
[----:B------:R-:W-:-:S02]  /*1c90*/  FFMA R14, R60, R82, R14 ;  /* 0x000000523c0e7223 */ /* 0x000fc4000000000e */
[----:B------:R-:W-:Y:S02]  /*1ca0*/  FFMA R60, R60, R81, R15 ;  /* 0x000000513c3c7223 */ /* 0x000fe4000000000f */
[----:B------:R-:W-:Y:S02]  /*1cb0*/  FFMA R13, R76, R61, R16 ;  /* 0x0000003d4c0d7223 */ /* 0x000fe40000000010 */
[----:B------:R-:W-:Y:S02]  /*1cc0*/  FFMA R20, R68, R59, R20 ;  /* 0x0000003b44147223 */ /* 0x000fe40000000014 */
[-C--:B------:R-:W-:Y:S02]  /*1cd0*/  FFMA R16, R79, R61.reuse, R56 ;  /* 0x0000003d4f107223 */ /* 0x080fe40000000038 */
        /* <DEDUP_REMOVED lines=9> */
[-C--:B------:R-:W-:Y:S02]  /*1d70*/  FFMA R15, R69, R63.reuse, R60 ;  /* 0x0000003f450f7223 */ /* 0x080fe4000000003c */
[----:B------:R-:W-:Y:S02]  /*1d80*/  FFMA R16, R68, R63, R16 ;  /* 0x0000003f44107223 */ /* 0x000fe40000000010 */
[----:B------:R-:W3:Y:S01]  /*1d90*/  LDS.128 R60, [R180+0xd00] ;  /* 0x000d0000b43c7984 */ /* 0x000ee20000000c00 */
[----:B--2---:R-:W-:Y:S02]  /*1da0*/  FFMA R149, R80, R64, R149 ;  /* 0x0000004050957223 */ /* 0x004fe40000000095 */
[C---:B------:R-:W-:Y:S02]  /*1db0*/  FFMA R146, R64.reuse, R83, R146 ;  /* 0x0000005340927223 */ /* 0x040fe40000000092 */
[C---:B------:R-:W-:Y:S02]  /*1dc0*/  FFMA R147, R64.reuse, R82, R147 ;  /* 0x0000005240937223 */ /* 0x040fe40000000093 */
[----:B------:R-:W-:-:S02]  /*1dd0*/  FFMA R64, R64, R81, R148 ;  /* 0x0000005140407223 */ /* 0x000fc40000000094 */
[----:B0-----:R-:W-:Y:S02]  /*1de0*/  FFMA R12, R80, R84, R12 ;  /* 0x00000054500c7223 */ /* 0x001fe4000000000c */
[----:B------:R-:W-:Y:S02]  /*1df0*/  FFMA R64, R77, R65, R64 ;  /* 0x000000414d407223 */ /* 0x000fe40000000040 */
[----:B------:R-:W-:Y:S02]  /*1e00*/  FFMA R10, R84, R82, R10 ;  /* 0x00000052540a7223 */ /* 0x000fe4000000000a */
[----:B------:R-:W-:Y:S02]  /*1e10*/  FFMA R64, R73, R66, R64 ;  /* 0x0000004249407223 */ /* 0x000fe40000000040 */
        /* <DEDUP_REMOVED lines=15> */
[----:B-1----:R-:W-:Y:S02]  /*1f10*/  FFMA R8, R80, R56, R8 ;  /* 0x0000003850087223 */ /* 0x002fe40000000008 */
[C---:B------:R-:W-:Y:S02]  /*1f20*/  FFMA R84, R56.reuse, R83, R5 ;  /* 0x0000005338547223 */ /* 0x040fe40000000005 */
[C---:B------:R-:W-:Y:S02]  /*1f30*/  FFMA R6, R56.reuse, R82, R6 ;  /* 0x0000005238067223 */ /* 0x040fe40000000006 */
        /* <DEDUP_REMOVED lines=8> */
[----:B---3--:R-:W-:Y:S02]  /*1fc0*/  FFMA R4, R80, R60, R4 ;  /* 0x0000003c50047223 */ /* 0x008fe40000000004 */
[C---:B------:R-:W-:Y:S02]  /*1fd0*/  FFMA R0, R60.reuse, R83, R0 ;  /* 0x000000533c007223 */ /* 0x040fe40000000000 */
[----:B------:R-:W-:Y:S02]  /*1fe0*/  FFMA R2, R60, R82, R2 ;  /* 0x000000523c027223 */ /* 0x000fe40000000002 */
[-C--:B------:R-:W-:Y:S02]  /*1ff0*/  FFMA R88, R88, R81.reuse, R47 ;  /* 0x0000005158587223 */ /* 0x080fe4000000002f */
[----:B------:R-:W-:Y:S02]  /*2000*/  FFMA R8, R72, R58, R5 ;  /* 0x0000003a48087223 */ /* 0x000fe40000000005 */
[----:B------:R-:W-:-:S02]  /*2010*/  FFMA R60, R60, R81, R3 ;  /* 0x000000513c3c7223 */ /* 0x000fc40000000003 */
[-C--:B------:R-:W-:Y:S02]  /*2020*/  FFMA R5, R71, R59.reuse, R6 ;  /* 0x0000003b47057223 */ /* 0x080fe40000000006 */
[----:B------:R-:W-:Y:S02]  /*2030*/  FFMA R6, R70, R59, R7 ;  /* 0x0000003b46067223 */ /* 0x000fe40000000007 */
[-C--:B------:R-:W-:Y:S02]  /*2040*/  FFMA R47, R78, R89.reuse, R46 ;  /* 0x000000594e2f7223 */ /* 0x080fe4000000002e */
[----:B------:R-:W-:Y:S02]  /*2050*/  FFMA R88, R77, R89, R88 ;  /* 0x000000594d587223 */ /* 0x000fe40000000058 */
[-C--:B------:R-:W-:Y:S02]  /*2060*/  FFMA R149, R76, R65.reuse, R149 ;  /* 0x000000414c957223 */ /* 0x080fe40000000095 */
[----:B------:R-:W-:-:S02]  /*2070*/  FFMA R146, R79, R65, R146 ;  /* 0x000000414f927223 */ /* 0x000fc40000000092 */
[----:B------:R-:W-:Y:S02]  /*2080*/  FFMA R147, R78, R65, R147 ;  /* 0x000000414e937223 */ /* 0x000fe40000000093 */
[-C--:B------:R-:W-:Y:S02]  /*2090*/  FFMA R7, R69, R59.reuse, R56 ;  /* 0x0000003b45077223 */ /* 0x080fe40000000038 */
        /* <DEDUP_REMOVED lines=9> */
[-C--:B------:R-:W-:Y:S02]  /*2130*/  FFMA R60, R73, R62.reuse, R60 ;  /* 0x0000003e493c7223 */ /* 0x080fe4000000003c */
[----:B------:R-:W-:-:S02]  /*2140*/  FFMA R0, R75, R62, R0 ;  /* 0x0000003e4b007223 */ /* 0x000fc40000000000 */
[-C--:B------:R-:W-:Y:S02]  /*2150*/  FFMA R89, R74, R62.reuse, R89 ;  /* 0x0000003e4a597223 */ /* 0x080fe40000000059 */
[----:B------:R-:W-:Y:S02]  /*2160*/  FFMA R4, R72, R62, R3 ;  /* 0x0000003e48047223 */ /* 0x000fe40000000003 */
[----:B------:R-:W-:Y:S02]  /*2170*/  FFMA R12, R68, R87, R12 ;  /* 0x00000057440c7223 */ /* 0x000fe4000000000c */
[-C--:B------:R-:W-:Y:S01]  /*2180*/  FFMA R146, R71, R67.reuse, R146 ;  /* 0x0000004347927223 */ /* 0x080fe20000000092 */
[----:B------:R-:W1:Y:S01]  /*2190*/  LDS.128 R84, [R180+0x540] ;  /* 0x00054000b4547984 */ /* 0x000e620000000c00 */
[-C--:B------:R-:W-:Y:S02]  /*21a0*/  FFMA R147, R70, R67.reuse, R147 ;  /* 0x0000004346937223 */ /* 0x080fe40000000093 */
[----:B------:R-:W-:-:S02]  /*21b0*/  FFMA R149, R68, R67, R149 ;  /* 0x0000004344957223 */ /* 0x000fc40000000095 */
[----:B------:R-:W2:Y:S01]  /*21c0*/  LDS.128 R64, [R180+0x140] ;  /* 0x00014000b4407984 */ /* 0x000ea20000000c00 */
[-C--:B------:R-:W-:Y:S02]  /*21d0*/  FFMA R0, R71, R63.reuse, R0 ;  /* 0x0000003f47007223 */ /* 0x080fe40000000000 */
[-C--:B------:R-:W-:Y:S02]  /*21e0*/  FFMA R2, R70, R63.reuse, R89 ;  /* 0x0000003f46027223 */ /* 0x080fe40000000059 */
[-C--:B------:R-:W-:Y:S02]  /*21f0*/  FFMA R3, R69, R63.reuse, R60 ;  /* 0x0000003f45037223 */ /* 0x080fe4000000003c */
[----:B------:R-:W-:Y:S02]  /*2200*/  FFMA R4, R68, R63, R4 ;  /* 0x0000003f44047223 */ /* 0x000fe40000000004 */
[----:B------:R-:W3:Y:S01]  /*2210*/  LDS.128 R60, [R180+0xd40] ;  /* 0x000d4000b43c7984 */ /* 0x000ee20000000c00 */
[----:B------:R-:W-:-:S02]  /*2220*/  FFMA R46, R75, R90, R48 ;  /* 0x0000005a4b2e7223 */ /* 0x000fc40000000030 */
[----:B0-----:R-:W-:Y:S02]  /*2230*/  FFMA R105, R80, R56, R105 ;  /* 0x0000003850697223 */ /* 0x001fe40000000069 */
[C---:B------:R-:W-:Y:S02]  /*2240*/  FFMA R106, R56.reuse, R83, R106 ;  /* 0x00000053386a7223 */ /* 0x040fe4000000006a */
[C---:B------:R-:W-:Y:S02]  /*2250*/  FFMA R107, R56.reuse, R82, R107 ;  /* 0x00000052386b7223 */ /* 0x040fe4000000006b */
[----:B------:R-:W-:Y:S02]  /*2260*/  FFMA R56, R56, R81, R104 ;  /* 0x0000005138387223 */ /* 0x000fe40000000068 */
[-C--:B------:R-:W-:Y:S02]  /*2270*/  FFMA R105, R76, R57.reuse, R105 ;  /* 0x000000394c697223 */ /* 0x080fe40000000069 */
        /* <DEDUP_REMOVED lines=8> */
[CC--:B------:R-:W-:Y:S02]  /*2300*/  FFMA R102, R84.reuse, R83.reuse, R102 ;  /* 0x0000005354667223 */ /* 0x0c0fe40000000066 */
[----:B------:R-:W-:Y:S02]  /*2310*/  FFMA R103, R84, R82, R103 ;  /* 0x0000005254677223 */ /* 0x000fe40000000067 */
[----:B--2---:R-:W-:Y:S02]  /*2320*/  FFMA R145, R80, R64, R145 ;  /* 0x0000004050917223 */ /* 0x004fe40000000091 */
[C---:B------:R-:W-:Y:S02]  /*2330*/  FFMA R98, R64.reuse, R83, R98 ;  /* 0x0000005340627223 */ /* 0x040fe40000000062 */
[----:B------:R-:W-:-:S02]  /*2340*/  FFMA R99, R64, R82, R99 ;  /* 0x0000005240637223 */ /* 0x000fc40000000063 */
[-C--:B------:R-:W-:Y:S02]  /*2350*/  FFMA R84, R84, R81.reuse, R100 ;  /* 0x0000005154547223 */ /* 0x080fe40000000064 */
[----:B------:R-:W-:Y:S02]  /*2360*/  FFMA R64, R64, R81, R96 ;  /* 0x0000005140407223 */ /* 0x000fe40000000060 */
[----:B---3--:R-:W-:Y:S02]  /*2370*/  FFMA R109, R80, R60, R109 ;  /* 0x0000003c506d7223 */ /* 0x008fe4000000006d */
[C---:B------:R-:W-:Y:S02]  /*2380*/  FFMA R110, R60.reuse, R83, R110 ;  /* 0x000000533c6e7223 */ /* 0x040fe4000000006e */
[C---:B------:R-:W-:Y:S02]  /*2390*/  FFMA R111, R60.reuse, R82, R111 ;  /* 0x000000523c6f7223 */ /* 0x040fe4000000006f */
        /* <DEDUP_REMOVED lines=8> */
[----:B------:R-:W-:Y:S02]  /*2420*/  FFMA R99, R78, R65, R99 ;  /* 0x000000414e637223 */ /* 0x000fe40000000063 */
[-C--:B------:R-:W-:Y:S02]  /*2430*/  FFMA R106, R71, R59.reuse, R106 ;  /* 0x0000003b476a7223 */ /* 0x080fe4000000006a */
[-C--:B------:R-:W-:Y:S02]  /*2440*/  FFMA R107, R70, R59.reuse, R107 ;  /* 0x0000003b466b7223 */ /* 0x080fe4000000006b */
[-C--:B------:R-:W-:Y:S02]  /*2450*/  FFMA R104, R69, R59.reuse, R56 ;  /* 0x0000003b45687223 */ /* 0x080fe40000000038 */
[----:B------:R-:W-:-:S02]  /*2460*/  FFMA R105, R68, R59, R105 ;  /* 0x0000003b44697223 */ /* 0x000fc40000000069 */
[-C--:B------:R-:W-:Y:S01]  /*2470*/  FFMA R60, R77, R61.reuse, R60 ;  /* 0x0000003d4d3c7223 */ /* 0x080fe2000000003c */
[----:B------:R-:W0:Y:S01]  /*2480*/  LDS.128 R56, [R180+0x980] ;  /* 0x00098000b4387984 */ /* 0x000e220000000c00 */
[-C--:B------:R-:W-:Y:S02]  /*2490*/  FFMA R109, R76, R61.reuse, R109 ;  /* 0x0000003d4c6d7223 */ /* 0x080fe4000000006d */
[-C--:B------:R-:W-:Y:S02]  /*24a0*/  FFMA R110, R79, R61.reuse, R110 ;  /* 0x0000003d4f6e7223 */ /* 0x080fe4000000006e */
[----:B------:R-:W-:Y:S02]  /*24b0*/  FFMA R111, R78, R61, R111 ;  /* 0x0000003d4e6f7223 */ /* 0x000fe4000000006f */
[C---:B------:R-:W-:Y:S02]  /*24c0*/  FFMA R84, R73.reuse, R86, R84 ;  /* 0x0000005649547223 */ /* 0x040fe40000000054 */
[----:B------:R-:W-:-:S02]  /*24d0*/  FFMA R64, R73, R66, R64 ;  /* 0x0000004249407223 */ /* 0x000fc40000000040 */
[CC--:B------:R-:W-:Y:S02]  /*24e0*/  FFMA R102, R75.reuse, R86.reuse, R102 ;  /* 0x000000564b667223 */ /* 0x0c0fe40000000066 */
[-C--:B------:R-:W-:Y:S02]  /*24f0*/  FFMA R103, R74, R86.reuse, R103 ;  /* 0x000000564a677223 */ /* 0x080fe40000000067 */
[----:B------:R-:W-:Y:S02]  /*2500*/  FFMA R101, R72, R86, R101 ;  /* 0x0000005648657223 */ /* 0x000fe40000000065 */
        /* <DEDUP_REMOVED lines=11> */
[-C--:B------:R-:W-:Y:S01]  /*25c0*/  FFMA R98, R71, R67.reuse, R98 ;  /* 0x0000004347627223 */ /* 0x080fe20000000062 */
[----:B------:R-:W1:Y:S01]  /*25d0*/  LDS.128 R84, [R180+0x580] ;  /* 0x00058000b4547984 */ /* 0x000e620000000c00 */
[-C--:B------:R-:W-:Y:S02]  /*25e0*/  FFMA R99, R70, R67.reuse, R99 ;  /* 0x0000004346637223 */ /* 0x080fe40000000063 */
        /* <DEDUP_REMOVED lines=8> */
[----:B0-----:R-:W-:-:S02]  /*2670*/  FFMA R121, R80, R56, R121 ;  /* 0x0000003850797223 */ /* 0x001fc40000000079 */
        /* <DEDUP_REMOVED lines=11> */
[----:B-1----:R-:W-:-:S02]  /*2730*/  FFMA R117, R80, R84, R117 ;  /* 0x0000005450757223 */ /* 0x002fc40000000075 */
[CC--:B------:R-:W-:Y:S02]  /*2740*/  FFMA R118, R84.reuse, R83.reuse, R118 ;  /* 0x0000005354767223 */ /* 0x0c0fe40000000076 */
[----:B------:R-:W-:Y:S02]  /*2750*/  FFMA R119, R84, R82, R119 ;  /* 0x0000005254777223 */ /* 0x000fe40000000077 */
[----:B--2---:R-:W-:Y:S02]  /*2760*/  FFMA R113, R80, R64, R113 ;  /* 0x0000004050717223 */ /* 0x004fe40000000071 */
[C---:B------:R-:W-:Y:S02]  /*2770*/  FFMA R114, R64.reuse, R83, R114 ;  /* 0x0000005340727223 */ /* 0x040fe40000000072 */
[----:B------:R-:W-:Y:S02]  /*2780*/  FFMA R115, R64, R82, R115 ;  /* 0x0000005240737223 */ /* 0x000fe40000000073 */
[----:B------:R-:W-:-:S02]  /*2790*/  FFMA R84, R84, R81, R116 ;  /* 0x0000005154547223 */ /* 0x000fc40000000074 */
[----:B------:R-:W-:Y:S02]  /*27a0*/  FFMA R64, R64, R81, R112 ;  /* 0x0000005140407223 */ /* 0x000fe40000000070 */
[----:B---3--:R-:W-:Y:S02]  /*27b0*/  FFMA R125, R80, R60, R125 ;  /* 0x0000003c507d7223 */ /* 0x008fe4000000007d */
[C---:B------:R-:W-:Y:S02]  /*27c0*/  FFMA R126, R60.reuse, R83, R126 ;  /* 0x000000533c7e7223 */ /* 0x040fe4000000007e */
[C---:B------:R-:W-:Y:S02]  /*27d0*/  FFMA R127, R60.reuse, R82, R127 ;  /* 0x000000523c7f7223 */ /* 0x040fe4000000007f */
[----:B------:R-:W-:Y:S02]  /*27e0*/  FFMA R60, R60, R81, R124 ;  /* 0x000000513c3c7223 */ /* 0x000fe4000000007c */
[----:B------:R-:W-:-:S02]  /*27f0*/  FFMA R84, R77, R85, R84 ;  /* 0x000000554d547223 */ /* 0x000fc40000000054 */
[----:B------:R-:W-:Y:S02]  /*2800*/  FFMA R64, R77, R65, R64 ;  /* 0x000000414d407223 */ /* 0x000fe40000000040 */
[-C--:B------:R-:W-:Y:S02]  /*2810*/  FFMA R117, R76, R85.reuse, R117 ;  /* 0x000000554c757223 */ /* 0x080fe40000000075 */
[CC--:B------:R-:W-:Y:S02]  /*2820*/  FFMA R118, R79.reuse, R85.reuse, R118 ;  /* 0x000000554f767223 */ /* 0x0c0fe40000000076 */
[----:B------:R-:W-:Y:S02]  /*2830*/  FFMA R119, R78, R85, R119 ;  /* 0x000000554e777223 */ /* 0x000fe40000000077 */
[-C--:B------:R-:W-:Y:S02]  /*2840*/  FFMA R113, R76, R65.reuse, R113 ;  /* 0x000000414c717223 */ /* 0x080fe40000000071 */
[----:B------:R-:W-:-:S02]  /*2850*/  FFMA R114, R79, R65, R114 ;  /* 0x000000414f727223 */ /* 0x000fc40000000072 */
[----:B------:R-:W-:Y:S02]  /*2860*/  FFMA R115, R78, R65, R115 ;  /* 0x000000414e737223 */ /* 0x000fe40000000073 */
[-C--:B------:R-:W-:Y:S02]  /*2870*/  FFMA R122, R71, R59.reuse, R122 ;  /* 0x0000003b477a7223 */ /* 0x080fe4000000007a */
[-C--:B------:R-:W-:Y:S02]  /*2880*/  FFMA R123, R70, R59.reuse, R123 ;  /* 0x0000003b467b7223 */ /* 0x080fe4000000007b */
[-C--:B------:R-:W-:Y:S02]  /*2890*/  FFMA R120, R69, R59.reuse, R56 ;  /* 0x0000003b45787223 */ /* 0x080fe40000000038 */
[----:B------:R-:W-:Y:S02]  /*28a0*/  FFMA R121, R68, R59, R121 ;  /* 0x0000003b44797223 */ /* 0x000fe40000000079 */
[-C--:B------:R-:W-:Y:S01]  /*28b0*/  FFMA R60, R77, R61.reuse, R60 ;  /* 0x0000003d4d3c7223 */ /* 0x080fe2000000003c */
[----:B------:R-:W0:Y:S01]  /*28c0*/  LDS.128 R56, [R180+0x9c0] ;  /* 0x0009c000b4387984 */ /* 0x000e220000000c00 */
[----:B------:R-:W-:-:S02]  /*28d0*/  FFMA R125, R76, R61, R125 ;  /* 0x0000003d4c7d7223 */ /* 0x000fc4000000007d */
[-C--:B------:R-:W-:Y:S02]  /*28e0*/  FFMA R126, R79, R61.reuse, R126 ;  /* 0x0000003d4f7e7223 */ /* 0x080fe4000000007e */
[----:B------:R-:W-:Y:S02]  /*28f0*/  FFMA R127, R78, R61, R127 ;  /* 0x0000003d4e7f7223 */ /* 0x000fe4000000007f */
[C---:B------:R-:W-:Y:S02]  /*2900*/  FFMA R84, R73.reuse, R86, R84 ;  /* 0x0000005649547223 */ /* 0x040fe40000000054 */
[----:B------:R-:W-:Y:S02]  /*2910*/  FFMA R64, R73, R66, R64 ;  /* 0x0000004249407223 */ /* 0x000fe40000000040 */
        /* <DEDUP_REMOVED lines=15> */
[----:B------:R-:W1:Y:S01]  /*2a10*/  LDS.128 R84, [R180+0x5c0] ;  /* 0x0005c000b4547984 */ /* 0x000e620000000c00 */
        /* <DEDUP_REMOVED lines=8> */
[----:B------:R-:W3:Y:S01]  /*2aa0*/  LDS.128 R60, [R180+0xdc0] ;  /* 0x000dc000b43c7984 */ /* 0x000ee20000000c00 */
[C---:B0-----:R-:W-:Y:S02]  /*2ab0*/  FFMA R138, R56.reuse, R83, R138 ;  /* 0x00000053388a7223 */ /* 0x041fe4000000008a */
[C---:B------:R-:W-:Y:S02]  /*2ac0*/  FFMA R139, R56.reuse, R82, R139 ;  /* 0x00000052388b7223 */ /* 0x040fe4000000008b */
[----:B------:R-:W-:Y:S02]  /*2ad0*/  FFMA R136, R56, R81, R136 ;  /* 0x0000005138887223 */ /* 0x000fe40000000088 */
        /* <DEDUP_REMOVED lines=9> */
[C---:B-1----:R-:W-:Y:S02]  /*2b70*/  FFMA R134, R84.reuse, R83, R134 ;  /* 0x0000005354867223 */ /* 0x042fe40000000086 */
[C---:B------:R-:W-:Y:S02]  /*2b80*/  FFMA R135, R84.reuse, R82, R135 ;  /* 0x0000005254877223 */ /* 0x040fe40000000087 */
[----:B------:R-:W-:Y:S02]  /*2b90*/  FFMA R132, R84, R81, R132 ;  /* 0x0000005154847223 */ /* 0x000fe40000000084 */
[----:B--2---:R-:W-:-:S02]  /*2ba0*/  FFMA R129, R80, R64, R129 ;  /* 0x0000004050817223 */ /* 0x004fc40000000081 */
[----:B------:R-:W-:Y:S02]  /*2bb0*/  FFMA R131, R64, R82, R131 ;  /* 0x0000005240837223 */ /* 0x000fe40000000083 */
[----:B------:R-:W-:Y:S02]  /*2bc0*/  FFMA R84, R80, R84, R133 ;  /* 0x0000005450547223 */ /* 0x000fe40000000085 */
[C---:B------:R-:W-:Y:S02]  /*2bd0*/  FFMA R130, R64.reuse, R83, R130 ;  /* 0x0000005340827223 */ /* 0x040fe40000000082 */
[----:B------:R-:W-:Y:S02]  /*2be0*/  FFMA R64, R64, R81, R128 ;  /* 0x0000005140407223 */ /* 0x000fe40000000080 */
[----:B---3--:R-:W-:Y:S02]  /*2bf0*/  FFMA R80, R80, R60, R141 ;  /* 0x0000003c50507223 */ /* 0x008fe4000000008d */
        /* <DEDUP_REMOVED lines=14> */
[C---:B------:R-:W-:Y:S02]  /*2ce0*/  FFMA R85, R76.reuse, R85, R84 ;  /* 0x000000554c557223 */ /* 0x040fe40000000054 */
[-C--:B------:R-:W-:Y:S02]  /*2cf0*/  FFMA R57, R76, R61.reuse, R80 ;  /* 0x0000003d4c397223 */ /* 0x080fe40000000050 */
[-C--:B------:R-:W-:Y:S02]  /*2d00*/  FFMA R59, R78, R61.reuse, R82 ;  /* 0x0000003d4e3b7223 */ /* 0x080fe40000000052 */
[-C--:B------:R-:W-:Y:S02]  /*2d10*/  FFMA R142, R79, R61.reuse, R142 ;  /* 0x0000003d4f8e7223 */ /* 0x080fe4000000008e */
        /* <DEDUP_REMOVED lines=31> */
[----:B------:R-:W-:Y:S01]  /*2f10*/  FFMA R141, R68, R63, R57 ;  /* 0x0000003f448d7223 */ /* 0x000fe20000000039 */
[----:B------:R-:W-:Y:S01]  /*2f20*/  @P0 CALL.REL.NOINC `(.L_x_0) ;  /* 0x0000001000000944 */ /* 0x000fe20003c00000 */
[----:B------:R-:W-:Y:S05]  /*2f30*/  BRA `(.L_x_1) ;  /* 0xffffdd6000007947 */ /* 0x000fea000383ffff */
.L_x_0:
[----:B------:R-:W-:-:S04]  /*2f40*/  IADD3 R169, R169, 0x1, RZ ;  /* 0x00000001a9a97810 */ /* 0x000fc80007ffe0ff */
[----:B------:R-:W-:-:S13]  /*2f50*/  ISETP.GE.U32.AND P0, PT, R169, 0x8, PT ;  /* 0x00000008a900780c */ /* 0x000fda0003f06070 */
[----:B------:R-:W-:Y:S01]  /*2f60*/  @P0 CALL.REL.NOINC `(.L_x_2) ;  /* 0x0000001000000944 */ /* 0x000fe20003c00000 */
[----:B------:R-:W-:Y:S05]  /*2f70*/  BRA `(.L_x_3) ;  /* 0xffffd62000007947 */ /* 0x000fea000383ffff */
.L_x_2:
[----:B------:R-:W-:Y:S02]  /*2f80*/  SHF.R.S32.HI R56, RZ, 0x3, R167 ;  /* 0x00000003ff387819 */ /* 0x000fe400000114a7 */
[----:B------:R-:W-:Y:S02]  /*2f90*/  FMNMX R13, RZ, R13, !PT ;  /* 0x0000000dff0d7209 */ /* 0x000fe40007800000 */
[----:B------:R-:W-:Y:S02]  /*2fa0*/  LEA R56, R56, R181, 0x3 ;  /* 0x000000b538387211 */ /* 0x000fe400078e18ff */
[----:B------:R-:W-:Y:S02]  /*2fb0*/  FMNMX R3, RZ, R3, !PT ;  /* 0x00000003ff037209 */ /* 0x000fe40007800000 */
[----:B------:R-:W-:Y:S02]  /*2fc0*/  LEA R56, R56, R183, 0x6 ;  /* 0x000000b738387211 */ /* 0x000fe400078e30ff */
[----:B------:R-:W-:-:S02]  /*2fd0*/  FMNMX R11, RZ, R11, !PT ;  /* 0x0000000bff0b7209 */ /* 0x000fc40007800000 */
[----:B------:R-:W-:Y:S01]  /*2fe0*/  FMNMX R7, RZ, R7, !PT ;  /* 0x00000007ff077209 */ /* 0x000fe20007800000 */
[----:B------:R-:W-:Y:S01]  /*2ff0*/  IMAD R57, R56, 0x188, R179 ;  /* 0x0000018838397824 */ /* 0x000fe200078e02b3 */
[----:B------:R-:W-:Y:S02]  /*3000*/  FMNMX R9, RZ, R9, !PT ;  /* 0x00000009ff097209 */ /* 0x000fe40007800000 */
[----:B------:R-:W-:Y:S01]  /*3010*/  FMNMX R5, RZ, R5, !PT ;  /* 0x00000005ff057209 */ /* 0x000fe20007800000 */
[----:B------:R-:W-:Y:S01]  /*3020*/  IMAD.WIDE R56, R57, R144, c[0x0][0x170] ;  /* 0x00005c0039387625 */ /* 0x000fe200078e0290 */
[----:B------:R-:W-:Y:S02]  /*3030*/  FMNMX R51, RZ, R51, !PT ;  /* 0x00000033ff337209 */ /* 0x000fe40007800000 */
[----:B------:R-:W-:Y:S02]  /*3040*/  FMNMX R49, RZ, R49, !PT ;  /* 0x00000031ff317209 */ /* 0x000fe40007800000 */
[----:B------:R0:W-:Y:S01]  /*3050*/  STG.E [R56.64+0x9c30c], R13 ;  /* 0x09c30c0d38007986 */ /* 0x0001e2000c101904 */
[----:B------:R-:W-:-:S02]  /*3060*/  FMNMX R39, RZ, R39, !PT ;  /* 0x00000027ff277209 */ /* 0x000fc40007800000 */
[----:B------:R-:W-:Y:S01]  /*3070*/  FMNMX R41, RZ, R41, !PT ;  /* 0x00000029ff297209 */ /* 0x000fe20007800000 */
[----:B------:R1:W-:Y:S01]  /*3080*/  STG.E [R56.64+0x9f404], R3 ;  /* 0x09f4040338007986 */ /* 0x0003e2000c101904 */
[----:B------:R-:W-:Y:S02]  /*3090*/  FMNMX R37, RZ, R37, !PT ;  /* 0x00000025ff257209 */ /* 0x000fe40007800000 */
[----:B------:R-:W-:Y:S01]  /*30a0*/  FMNMX R31, RZ, R31, !PT ;  /* 0x0000001fff1f7209 */ /* 0x000fe20007800000 */
[----:B------:R2:W-:Y:S01]  /*30b0*/  STG.E [R56.64+0x3d404], R11 ;  /* 0x03d4040b38007986 */ /* 0x0005e2000c101904 */
[----:B------:R-:W-:Y:S02]  /*30c0*/  FMNMX R27, RZ, R27, !PT ;  /* 0x0000001bff1b7209 */ /* 0x000fe40007800000 */
[----:B------:R-:W-:Y:S01]  /*30d0*/  FMNMX R19, RZ, R19, !PT ;  /* 0x00000013ff137209 */ /* 0x000fe20007800000 */
[----:B------:R3:W-:Y:S01]  /*30e0*/  STG.E [R56.64+0x6e404], R7 ;  /* 0x06e4040738007986 */ /* 0x0007e2000c101904 */
[----:B0-----:R-:W-:-:S02]  /*30f0*/  FMNMX R13, RZ, R10, !PT ;  /* 0x0000000aff0d7209 */ /* 0x001fc40007800000 */
[----:B------:R-:W-:Y:S01]  /*3100*/  FMNMX R15, RZ, R15, !PT ;  /* 0x0000000fff0f7209 */ /* 0x000fe20007800000 */
[----:B------:R0:W-:Y:S01]  /*3110*/  STG.E [R56.64+0x3d40c], R9 ;  /* 0x03d40c0938007986 */ /* 0x0001e2000c101904 */
[----:B-1----:R-:W-:Y:S02]  /*3120*/  FMNMX R3, RZ, R0, !PT ;  /* 0x00000000ff037209 */ /* 0x002fe40007800000 */
[----:B------:R-:W-:Y:S01]  /*3130*/  FMNMX R59, RZ, R52, !PT ;  /* 0x00000034ff3b7209 */ /* 0x000fe20007800000 */
[----:B------:R1:W-:Y:S01]  /*3140*/  STG.E [R56.64+0x3d408], R13 ;  /* 0x03d4080d38007986 */ /* 0x0003e2000c101904 */
[----:B--2---:R-:W-:Y:S02]  /*3150*/  FMNMX R11, RZ, R104, !PT ;  /* 0x00000068ff0b7209 */ /* 0x004fe40007800000 */
[----:B------:R-:W-:Y:S01]  /*3160*/  FMNMX R61, RZ, R164, !PT ;  /* 0x000000a4ff3d7209 */ /* 0x000fe20007800000 */
[----:B------:R2:W-:Y:S01]  /*3170*/  STG.E [R56.64+0x6e40c], R5 ;  /* 0x06e40c0538007986 */ /* 0x0005e2000c101904 */
[----:B---3--:R-:W-:-:S02]  /*3180*/  FMNMX R7, RZ, R96, !PT ;  /* 0x00000060ff077209 */ /* 0x008fc40007800000 */
[----:B------:R-:W-:Y:S01]  /*3190*/  FMNMX R63, RZ, R94, !PT ;  /* 0x0000005eff3f7209 */ /* 0x000fe20007800000 */
[----:B------:R3:W-:Y:S01]  /*31a0*/  STG.E [R56.64+0x9f40c], R3 ;  /* 0x09f40c0338007986 */ /* 0x0007e2000c101904 */
[----:B0-----:R-:W-:Y:S02]  /*31b0*/  FMNMX R9, RZ, R100, !PT ;  /* 0x00000064ff097209 */ /* 0x001fe40007800000 */
[----:B------:R-:W-:Y:S01]  /*31c0*/  FMNMX R55, RZ, R55, !PT ;  /* 0x00000037ff377209 */ /* 0x000fe20007800000 */
[----:B------:R0:W-:Y:S01]  /*31d0*/  STG.E [R56.64+0x93004], R51 ;  /* 0x0930043338007986 */ /* 0x0001e2000c101904 */
[----:B-1----:R-:W-:Y:S02]  /*31e0*/  FMNMX R13, RZ, R108, !PT ;  /* 0x0000006cff0d7209 */ /* 0x002fe40007800000 */
[----:B------:R-:W-:Y:S01]  /*31f0*/  FMNMX R53, RZ, R53, !PT ;  /* 0x00000035ff357209 */ /* 0x000fe20007800000 */
[----:B------:R1:W-:Y:S01]  /*3200*/  STG.E [R56.64+0xf504], R7 ;  /* 0x00f5040738007986 */ /* 0x0003e2000c101904 */
[----:B--2---:R-:W-:-:S02]  /*3210*/  FMNMX R5, RZ, R102, !PT ;  /* 0x00000066ff057209 */ /* 0x004fc40007800000 */
[----:B------:R-:W-:Y:S01]  /*3220*/  FMNMX R47, RZ, R47, !PT ;  /* 0x0000002fff2f7209 */ /* 0x000fe20007800000 */
[----:B------:R2:W-:Y:S01]  /*3230*/  STG.E [R56.64+0x40504], R9 ;  /* 0x0405040938007986 */ /* 0x0005e2000c101904 */
[----:B---3--:R-:W-:Y:S02]  /*3240*/  FMNMX R3, RZ, R98, !PT ;  /* 0x00000062ff037209 */ /* 0x008fe40007800000 */
[----:B------:R-:W-:Y:S01]  /*3250*/  FMNMX R43, RZ, R43, !PT ;  /* 0x0000002bff2b7209 */ /* 0x000fe20007800000 */
[----:B------:R3:W-:Y:S01]  /*3260*/  STG.E [R56.64+0x71504], R11 ;  /* 0x0715040b38007986 */ /* 0x0007e2000c101904 */
[----:B0-----:R-:W-:Y:S02]  /*3270*/  FMNMX R51, RZ, R92, !PT ;  /* 0x0000005cff337209 */ /* 0x001fe40007800000 */
[----:B------:R-:W-:Y:S01]  /*3280*/  FMNMX R35, RZ, R35, !PT ;  /* 0x00000023ff237209 */ /* 0x000fe20007800000 */
[----:B------:R0:W-:Y:S01]  /*3290*/  STG.E [R56.64+0xa2504], R13 ;  /* 0x0a25040d38007986 */ /* 0x0001e2000c101904 */
[----:B-1----:R-:W-:-:S02]  /*32a0*/  FMNMX R7, RZ, R106, !PT ;  /* 0x0000006aff077209 */ /* 0x002fc40007800000 */
[----:B------:R-:W-:Y:S01]  /*32b0*/  FMNMX R29, RZ, R29, !PT ;  /* 0x0000001dff1d7209 */ /* 0x000fe20007800000 */
[----:B------:R1:W-:Y:S01]  /*32c0*/  STG.E [R56.64+0xf50c], R3 ;  /* 0x00f50c0338007986 */ /* 0x0003e2000c101904 */
[----:B--2---:R-:W-:Y:S02]  /*32d0*/  FMNMX R9, RZ, R110, !PT ;  /* 0x0000006eff097209 */ /* 0x004fe40007800000 */
[----:B------:R-:W-:Y:S01]  /*32e0*/  FMNMX R25, RZ, R25, !PT ;  /* 0x00000019ff197209 */ /* 0x000fe20007800000 */
[----:B------:R2:W-:Y:S01]  /*32f0*/  STG.E [R56.64+0x4050c], R5 ;  /* 0x04050c0538007986 */ /* 0x0005e2000c101904 */
[----:B---3--:R-:W-:Y:S02]  /*3300*/  FMNMX R11, RZ, R116, !PT ;  /* 0x00000074ff0b7209 */ /* 0x008fe40007800000 */
        /* <DEDUP_REMOVED lines=128> */
[----:B------:R-:W-:-:S02]  /*3b10*/  FMNMX R139, RZ, R139, !PT ;  /* 0x0000008bff8b7209 */ /* 0x000fc40007800000 */
[----:B------:R-:W-:Y:S01]  /*3b20*/  FMNMX R143, RZ, R143, !PT ;  /* 0x0000008fff8f7209 */ /* 0x000fe20007800000 */
[----:B------:R-:W-:Y:S01]  /*3b30*/  STG.E [R56.64], R165 ;  /* 0x000000a538007986 */ /* 0x000fe2000c101904 */
[----:B--2---:R-:W-:Y:S02]  /*3b40*/  FMNMX R9, RZ, R134, !PT ;  /* 0x00000086ff097209 */ /* 0x004fe40007800000 */
[----:B---3--:R-:W-:Y:S01]  /*3b50*/  FMNMX R11, RZ, R138, !PT ;  /* 0x0000008aff0b7209 */ /* 0x008fe20007800000 */
[----:B------:R-:W-:Y:S01]  /*3b60*/  STG.E [R56.64+0x31000], R97 ;  /* 0x0310006138007986 */ /* 0x000fe2000c101904 */
[----:B0-----:R-:W-:Y:S02]  /*3b70*/  FMNMX R5, RZ, R130, !PT ;  /* 0x00000082ff057209 */ /* 0x001fe40007800000 */
[----:B-1----:R-:W-:Y:S01]  /*3b80*/  FMNMX R13, RZ, R142, !PT ;  /* 0x0000008eff0d7209 */ /* 0x002fe20007800000 */
[----:B------:R-:W-:Y:S04]  /*3b90*/  STG.E [R56.64+0x62000], R93 ;  /* 0x0620005d38007986 */ /* 0x000fe8000c101904 */
        /* <DEDUP_REMOVED lines=66> */
[----:B------:R-:W-:Y:S01]  /*3fc0*/  STG.E [R56.64+0xa870c], R13 ;  /* 0x0a870c0d38007986 */ /* 0x000fe2000c101904 */
[----:B------:R-:W-:Y:S05]  /*3fd0*/  EXIT ;  /* 0x000000000000794d */ /* 0x000fea0003800000 */
.L_x_4:
[----:B------:R-:W-:-:S00]  /*3fe0*/  BRA `(.L_x_4) ;  /* 0xfffffff000007947 */ /* 0x000fc0000383ffff */
[----:B------:R-:W-:-:S00]  /*3ff0*/  NOP ;  /* 0x0000000000007918 */ /* 0x000fc00000000000 */
        /* <DEDUP_REMOVED lines=8> */
.L_x_5:


//--------------------- .nv.shared.candidate1     --------------------------
	.section	.nv.shared.candidate1,"aw",@nobits
	.align	4
.nv.shared.candidate1:
	.zero		29184
